// auto-generated by cutlass_sweep.gemm — config: {"arch": "sm_90", "cluster_m": 1, "cluster_n": 1, "dtype": "int8", "dtype_b": "int8", "layout": "nt", "stages": 6, "tile_k": 128, "tile_m": 128, "tile_n": 256}
#include "cutlass/cutlass.h"
#include "cutlass/gemm/collective/collective_builder.hpp"
#include "cutlass/gemm/device/gemm_universal_adapter.h"
#include "cutlass/gemm/kernel/gemm_universal.hpp"
#include "cutlass/epilogue/collective/collective_builder.hpp"

using ElemA = int8_t;
using ElemB = int8_t;
using ElemCD = int8_t;
using Acc  = int32_t;
using TileShape    = cute::Shape<cute::_128, cute::_256, cute::_128>;
using ClusterShape = cute::Shape<cute::_1, cute::_1, cute::_1>;

using CollectiveEpilogue = typename cutlass::epilogue::collective::CollectiveBuilder<
    cutlass::arch::Sm90, cutlass::arch::OpClassTensorOp,
    TileShape, ClusterShape,
    cutlass::epilogue::collective::EpilogueTileAuto,
    Acc, Acc,
    ElemCD, cutlass::layout::RowMajor, 128 / cutlass::sizeof_bits<ElemCD>::value,
    ElemCD, cutlass::layout::RowMajor, 128 / cutlass::sizeof_bits<ElemCD>::value,
    cutlass::epilogue::collective::EpilogueScheduleAuto
  >::CollectiveOp;

using CollectiveMainloop = typename cutlass::gemm::collective::CollectiveBuilder<
    cutlass::arch::Sm90, cutlass::arch::OpClassTensorOp,
    ElemA, cutlass::layout::RowMajor, 128 / cutlass::sizeof_bits<ElemA>::value,
    ElemB, cutlass::layout::ColumnMajor, 128 / cutlass::sizeof_bits<ElemB>::value,
    Acc,
    TileShape, ClusterShape,
    cutlass::gemm::collective::StageCount<6>,
    cutlass::gemm::collective::KernelScheduleAuto
  >::CollectiveOp;

using GemmKernel = cutlass::gemm::kernel::GemmUniversal<
    cute::Shape<int,int,int,int>,
    CollectiveMainloop,
    CollectiveEpilogue
>;
using Gemm = cutlass::gemm::device::GemmUniversalAdapter<GemmKernel>;

// Force the device kernel symbol into the cubin without needing a host main.
auto* _anchor = &cutlass::device_kernel<GemmKernel>;


// ===== COMPILED SASS (sm_90a) =====

	.target	sm_90a

	.elftype	@"ET_EXEC"


//--------------------- .note.nv.tkinfo           --------------------------
	.section	.note.nv.tkinfo,"",@"SHT_NOTE"
	.sectionflags	@"SHF_NOTE_NV_TKINFO"
	.tkinfo
        /*0018*/ 	.word	0x00000002
        /*0030*/ 	.string	""
        /*0030*/ 	.string	"ptxas"
        /*0030*/ 	.string	"Cuda compilation tools, release 13.0, V13.0.88"
        /*0030*/ 	.string	"Build cuda_13.0.r13.0/compiler.36424714_0"
        /*0030*/ 	.string	"-arch sm_90a -m 64 "



//--------------------- .note.nv.cuinfo           --------------------------
	.section	.note.nv.cuinfo,"",@"SHT_NOTE"
	.sectionflags	@"SHF_NOTE_NV_CUINFO"
        /*0018*/ 	.short	0x0002
        /*001a*/ 	.short	0x005a
        /*001c*/ 	.short	0x0082
	.zero		2


//--------------------- .nv.info                  --------------------------
	.section	.nv.info,"",@"SHT_CUDA_INFO"
	.align	4


	//----- nvinfo : EIATTR_REGCOUNT
	.align		4
        /*0000*/ 	.byte	0x04, 0x2f
        /*0002*/ 	.short	(.L_15 - .L_14)
	.align		4
.L_14:
        /*0004*/ 	.word	index@(_ZN7cutlass13device_kernelINS_4gemm6kernel13GemmUniversalIN4cute5tupleIJiiiiEEENS1_10collective13CollectiveMmaINS1_34MainloopSm90TmaGmmaWarpSpecializedILi6ENS5_IJNS4_1CILi1EEESB_SB_EEENS1_35KernelTmaWarpSpecializedCooperativeEEENS5_IJNSA_ILi128EEENSA_ILi256EEESF_EEEaNS5_IJlSB_lEEEaSI_NS4_8TiledMMAINS4_8MMA_AtomIJNS4_4SM904GMMA27MMA_64x256x32_S32S8S8_SS_TNEEEENS4_6LayoutINS5_IJNSA_ILi2EEESB_SB_EEENS5_IJSB_NSA_ILi0EEESS_EEEEENS5_IJNS4_10UnderscoreESV_SV_EEEEENS4_13SM90_TMA_LOADENS4_14ComposedLayoutINS4_7SwizzleILi3ELi4ELi3EEENS4_18smem_ptr_flag_bitsILi8EEENSP_INS5_IJNSA_ILi8EEESF_EEENS5_IJSF_SB_EEEEEEEvNS4_8identityESY_S18_vS19_EENS_8epilogue10collective6detail29Sm90TmaWarpSpecializedAdapterINS1C_15DefaultEpilogueIaSI_SI_NS1B_6thread17LinearCombinationIaLi1EiiLNS1G_9ScaleType4KindE0ELNS_15FloatRoundStyleE2EaEENS1_15EpilogueDefaultEEEEEvvEEEEvNT_6ParamsE)
        /*0008*/ 	.word	0x000000a8


	//----- nvinfo : EIATTR_FRAME_SIZE
	.align		4
.L_15:
        /*000c*/ 	.byte	0x04, 0x11
        /*000e*/ 	.short	(.L_17 - .L_16)
	.align		4
.L_16:
        /*0010*/ 	.word	index@(_ZN7cutlass13device_kernelINS_4gemm6kernel13GemmUniversalIN4cute5tupleIJiiiiEEENS1_10collective13CollectiveMmaINS1_34MainloopSm90TmaGmmaWarpSpecializedILi6ENS5_IJNS4_1CILi1EEESB_SB_EEENS1_35KernelTmaWarpSpecializedCooperativeEEENS5_IJNSA_ILi128EEENSA_ILi256EEESF_EEEaNS5_IJlSB_lEEEaSI_NS4_8TiledMMAINS4_8MMA_AtomIJNS4_4SM904GMMA27MMA_64x256x32_S32S8S8_SS_TNEEEENS4_6LayoutINS5_IJNSA_ILi2EEESB_SB_EEENS5_IJSB_NSA_ILi0EEESS_EEEEENS5_IJNS4_10UnderscoreESV_SV_EEEEENS4_13SM90_TMA_LOADENS4_14ComposedLayoutINS4_7SwizzleILi3ELi4ELi3EEENS4_18smem_ptr_flag_bitsILi8EEENSP_INS5_IJNSA_ILi8EEESF_EEENS5_IJSF_SB_EEEEEEEvNS4_8identityESY_S18_vS19_EENS_8epilogue10collective6detail29Sm90TmaWarpSpecializedAdapterINS1C_15DefaultEpilogueIaSI_SI_NS1B_6thread17LinearCombinationIaLi1EiiLNS1G_9ScaleType4KindE0ELNS_15FloatRoundStyleE2EaEENS1_15EpilogueDefaultEEEEEvvEEEEvNT_6ParamsE)
        /*0014*/ 	.word	0x00000000


	//----- nvinfo : EIATTR_MIN_STACK_SIZE
	.align		4
.L_17:
        /*0018*/ 	.byte	0x04, 0x12
        /*001a*/ 	.short	(.L_19 - .L_18)
	.align		4
.L_18:
        /*001c*/ 	.word	index@(_ZN7cutlass13device_kernelINS_4gemm6kernel13GemmUniversalIN4cute5tupleIJiiiiEEENS1_10collective13CollectiveMmaINS1_34MainloopSm90TmaGmmaWarpSpecializedILi6ENS5_IJNS4_1CILi1EEESB_SB_EEENS1_35KernelTmaWarpSpecializedCooperativeEEENS5_IJNSA_ILi128EEENSA_ILi256EEESF_EEEaNS5_IJlSB_lEEEaSI_NS4_8TiledMMAINS4_8MMA_AtomIJNS4_4SM904GMMA27MMA_64x256x32_S32S8S8_SS_TNEEEENS4_6LayoutINS5_IJNSA_ILi2EEESB_SB_EEENS5_IJSB_NSA_ILi0EEESS_EEEEENS5_IJNS4_10UnderscoreESV_SV_EEEEENS4_13SM90_TMA_LOADENS4_14ComposedLayoutINS4_7SwizzleILi3ELi4ELi3EEENS4_18smem_ptr_flag_bitsILi8EEENSP_INS5_IJNSA_ILi8EEESF_EEENS5_IJSF_SB_EEEEEEEvNS4_8identityESY_S18_vS19_EENS_8epilogue10collective6detail29Sm90TmaWarpSpecializedAdapterINS1C_15DefaultEpilogueIaSI_SI_NS1B_6thread17LinearCombinationIaLi1EiiLNS1G_9ScaleType4KindE0ELNS_15FloatRoundStyleE2EaEENS1_15EpilogueDefaultEEEEEvvEEEEvNT_6ParamsE)
        /*0020*/ 	.word	0x00000000
.L_19:


//--------------------- .nv.compat                --------------------------
	.section	.nv.compat,"",@"SHT_CUDA_COMPAT_INFO"
	.align	4
        /*0000*/ 	.byte	0x02, 0x09, 0x01, 0x00, 0x02, 0x02, 0x04, 0x00, 0x02, 0x05, 0x05, 0x00, 0x03, 0x07, 0x01, 0x01
        /*0010*/ 	.byte	0x02, 0x03, 0x01, 0x00, 0x02, 0x06, 0x01, 0x00, 0x04, 0x0b, 0x08, 0x00, 0x00, 0x00, 0x00, 0x00
        /*0020*/ 	.byte	0x00, 0x00, 0x00, 0x00


//--------------------- .nv.info._ZN7cutlass13device_kernelINS_4gemm6kernel13GemmUniversalIN4cute5tupleIJiiiiEEENS1_10collective13CollectiveMmaINS1_34MainloopSm90TmaGmmaWarpSpecializedILi6ENS5_IJNS4_1CILi1EEESB_SB_EEENS1_35KernelTmaWarpSpecializedCooperativeEEENS5_IJNSA_ILi128EEENSA_ILi256EEESF_EEEaNS5_IJlSB_lEEEaSI_NS4_8TiledMMAINS4_8MMA_AtomIJNS4_4SM904GMMA27MMA_64x256x32_S32S8S8_SS_TNEEEENS4_6LayoutINS5_IJNSA_ILi2EEESB_SB_EEENS5_IJSB_NSA_ILi0EEESS_EEEEENS5_IJNS4_10UnderscoreESV_SV_EEEEENS4_13SM90_TMA_LOADENS4_14ComposedLayoutINS4_7SwizzleILi3ELi4ELi3EEENS4_18smem_ptr_flag_bitsILi8EEENSP_INS5_IJNSA_ILi8EEESF_EEENS5_IJSF_SB_EEEEEEEvNS4_8identityESY_S18_vS19_EENS_8epilogue10collective6detail29Sm90TmaWarpSpecializedAdapterINS1C_15DefaultEpilogueIaSI_SI_NS1B_6thread17LinearCombinationIaLi1EiiLNS1G_9ScaleType4KindE0ELNS_15FloatRoundStyleE2EaEENS1_15EpilogueDefaultEEEEEvvEEEEvNT_6ParamsE --------------------------
	.section	.nv.info._ZN7cutlass13device_kernelINS_4gemm6kernel13GemmUniversalIN4cute5tupleIJiiiiEEENS1_10collective13CollectiveMmaINS1_34MainloopSm90TmaGmmaWarpSpecializedILi6ENS5_IJNS4_1CILi1EEESB_SB_EEENS1_35KernelTmaWarpSpecializedCooperativeEEENS5_IJNSA_ILi128EEENSA_ILi256EEESF_EEEaNS5_IJlSB_lEEEaSI_NS4_8TiledMMAINS4_8MMA_AtomIJNS4_4SM904GMMA27MMA_64x256x32_S32S8S8_SS_TNEEEENS4_6LayoutINS5_IJNSA_ILi2EEESB_SB_EEENS5_IJSB_NSA_ILi0EEESS_EEEEENS5_IJNS4_10UnderscoreESV_SV_EEEEENS4_13SM90_TMA_LOADENS4_14ComposedLayoutINS4_7SwizzleILi3ELi4ELi3EEENS4_18smem_ptr_flag_bitsILi8EEENSP_INS5_IJNSA_ILi8EEESF_EEENS5_IJSF_SB_EEEEEEEvNS4_8identityESY_S18_vS19_EENS_8epilogue10collective6detail29Sm90TmaWarpSpecializedAdapterINS1C_15DefaultEpilogueIaSI_SI_NS1B_6thread17LinearCombinationIaLi1EiiLNS1G_9ScaleType4KindE0ELNS_15FloatRoundStyleE2EaEENS1_15EpilogueDefaultEEEEEvvEEEEvNT_6ParamsE,"",@"SHT_CUDA_INFO"
	.sectionflags	@""
	.align	4


	//----- nvinfo : EIATTR_CUDA_API_VERSION
	.align		4
        /*0000*/ 	.byte	0x04, 0x37
        /*0002*/ 	.short	(.L_21 - .L_20)
.L_20:
        /*0004*/ 	.word	0x00000082


	//----- nvinfo : EIATTR_KPARAM_INFO
	.align		4
.L_21:
        /*0008*/ 	.byte	0x04, 0x17
        /*000a*/ 	.short	(.L_23 - .L_22)
.L_22:
        /*000c*/ 	.word	0x00000000
        /*0010*/ 	.short	0x0000
        /*0012*/ 	.short	0x0070
        /*0014*/ 	.byte	0x00, 0xf0, 0x01, 0x10


	//----- nvinfo : EIATTR_SPARSE_MMA_MASK
	.align		4
.L_23:
        /*0018*/ 	.byte	0x03, 0x50
        /*001a*/ 	.short	0x0000


	//----- nvinfo : EIATTR_MAXREG_COUNT
	.align		4
        /*001c*/ 	.byte	0x03, 0x1b
        /*001e*/ 	.short	0x00a8


	//----- nvinfo : EIATTR_NUM_BARRIERS
	.align		4
        /*0020*/ 	.byte	0x02, 0x4c
        /*0022*/ 	.byte	0x01
	.zero		1


	//----- nvinfo : EIATTR_EXTERNS
	.align		4
        /*0024*/ 	.byte	0x04, 0x0f
        /*0026*/ 	.short	(.L_25 - .L_24)


	//   ....[0]....
	.align		4
.L_24:
        /*0028*/ 	.word	index@(__assertfail)


	//----- nvinfo : EIATTR_MERCURY_ISA_VERSION
	.align		4
.L_25:
        /*002c*/ 	.byte	0x03, 0x5f
        /*002e*/ 	.short	0x0101


	//----- nvinfo : EIATTR_INT_WARP_WIDE_INSTR_OFFSETS
	.align		4
        /*0030*/ 	.byte	0x04, 0x31
        /*0032*/ 	.short	(.L_27 - .L_26)


	//   ....[0]....
.L_26:
        /*0034*/ 	.word	0x000003f0


	//   ....[1]....
        /*0038*/ 	.word	0x00000420


	//   ....[2]....
        /*003c*/ 	.word	0x00000500


	//----- nvinfo : EIATTR_COOP_GROUP_MASK_REGIDS
	.align		4
.L_27:
        /*0040*/ 	.byte	0x04, 0x29
        /*0042*/ 	.short	(.L_29 - .L_28)


	//   ....[0]....
.L_28:
        /*0044*/ 	.word	0xffffffff


	//   ....[1]....
        /*0048*/ 	.word	0xffffffff


	//   ....[2]....
        /*004c*/ 	.word	0xffffffff


	//   ....[3]....
        /*0050*/ 	.word	0xffffffff


	//   ....[4]....
        /*0054*/ 	.word	0xffffffff


	//----- nvinfo : EIATTR_COOP_GROUP_INSTR_OFFSETS
	.align		4
.L_29:
        /*0058*/ 	.byte	0x04, 0x28
        /*005a*/ 	.short	(.L_31 - .L_30)


	//   ....[0]....
.L_30:
        /*005c*/ 	.word	0x00000060


	//   ....[1]....
        /*0060*/ 	.word	0x00000070


	//   ....[2]....
        /*0064*/ 	.word	0x00000130


	//   ....[3]....
        /*0068*/ 	.word	0x00000300


	//   ....[4]....
        /*006c*/ 	.word	0x00000fb0


	//----- nvinfo : EIATTR_REG_RECONFIG
	.align		4
.L_31:
        /*0070*/ 	.byte	0x01, 0x54
	.zero		2


	//----- nvinfo : EIATTR_SYSCALL_OFFSETS
	.align		4
        /*0074*/ 	.byte	0x04, 0x46
        /*0076*/ 	.short	(.L_33 - .L_32)


	//   ....[0]....
.L_32:
        /*0078*/ 	.word	0x00001170


	//----- nvinfo : EIATTR_MBARRIER_INSTR_OFFSETS
	.align		4
.L_33:
        /*007c*/ 	.byte	0x04, 0x39
        /*007e*/ 	.short	(.L_35 - .L_34)


	//   ....[0]....
.L_34:
        /*0080*/ 	.word	0x00000230
        /*0084*/ 	.word	0x000000ff
        /*0088*/ 	.word	0x00000000
        /*008c*/ 	.short	0x0100
        /*008e*/ 	.byte	0x08
	.zero		1


	//   ....[1]....
        /*0090*/ 	.word	0x00000240
        /*0094*/ 	.word	0x000000ff
        /*0098*/ 	.word	0x00000030
        /*009c*/ 	.short	0x0100
        /*009e*/ 	.byte	0x08
	.zero		1


	//   ....[2]....
        /*00a0*/ 	.word	0x00000250
        /*00a4*/ 	.word	0x000000ff
        /*00a8*/ 	.word	0x00000008
        /*00ac*/ 	.short	0x0100
        /*00ae*/ 	.byte	0x08
	.zero		1


	//   ....[3]....
        /*00b0*/ 	.word	0x00000260
        /*00b4*/ 	.word	0x000000ff
        /*00b8*/ 	.word	0x00000038
        /*00bc*/ 	.short	0x0100
        /*00be*/ 	.byte	0x08
	.zero		1


	//   ....[4]....
        /*00c0*/ 	.word	0x00000270
        /*00c4*/ 	.word	0x000000ff
        /*00c8*/ 	.word	0x00000010
        /*00cc*/ 	.short	0x0100
        /*00ce*/ 	.byte	0x08
	.zero		1


	//   ....[5]....
        /*00d0*/ 	.word	0x00000280
        /*00d4*/ 	.word	0x000000ff
        /*00d8*/ 	.word	0x00000040
        /*00dc*/ 	.short	0x0100
        /*00de*/ 	.byte	0x08
	.zero		1


	//   ....[6]....
        /*00e0*/ 	.word	0x00000290
        /*00e4*/ 	.word	0x000000ff
        /*00e8*/ 	.word	0x00000018
        /*00ec*/ 	.short	0x0100
        /*00ee*/ 	.byte	0x08
	.zero		1


	//   ....[7]....
        /*00f0*/ 	.word	0x000002a0
        /*00f4*/ 	.word	0x000000ff
        /*00f8*/ 	.word	0x00000048
        /*00fc*/ 	.short	0x0100
        /*00fe*/ 	.byte	0x08
	.zero		1


	//   ....[8]....
        /*0100*/ 	.word	0x000002b0
        /*0104*/ 	.word	0x000000ff
        /*0108*/ 	.word	0x00000020
        /*010c*/ 	.short	0x0100
        /*010e*/ 	.byte	0x08
	.zero		1


	//   ....[9]....
        /*0110*/ 	.word	0x000002c0
        /*0114*/ 	.word	0x000000ff
        /*0118*/ 	.word	0x00000050
        /*011c*/ 	.short	0x0100
        /*011e*/ 	.byte	0x08
	.zero		1


	//   ....[10]....
        /*0120*/ 	.word	0x000002d0
        /*0124*/ 	.word	0x000000ff
        /*0128*/ 	.word	0x00000028
        /*012c*/ 	.short	0x0100
        /*012e*/ 	.byte	0x08
	.zero		1


	//   ....[11]....
        /*0130*/ 	.word	0x000002e0
        /*0134*/ 	.word	0x000000ff
        /*0138*/ 	.word	0x00000058
        /*013c*/ 	.short	0x0100
        /*013e*/ 	.byte	0x08
	.zero		1


	//   ....[12]....
        /*0140*/ 	.word	0x00000570
        /*0144*/ 	.word	0x000000ff
        /*0148*/ 	.word	0x00000070
        /*014c*/ 	.short	0x0100
        /*014e*/ 	.byte	0x06
	.zero		1


	//   ....[13]....
        /*0150*/ 	.word	0x000005d0
        /*0154*/ 	.word	0x000000ff
        /*0158*/ 	.word	0x00000078
        /*015c*/ 	.short	0x0100
        /*015e*/ 	.byte	0x06
	.zero		1


	//   ....[14]....
        /*0160*/ 	.word	0x00001240
        /*0164*/ 	.word	0x00000003
        /*0168*/ 	.word	0x00000000
        /*016c*/ 	.short	0x010a
        /*016e*/ 	.byte	0x3f
	.zero		1


	//   ....[15]....
        /*0170*/ 	.word	0x00001280
        /*0174*/ 	.word	0x00000003
        /*0178*/ 	.word	0x00000000
        /*017c*/ 	.short	0x010a
        /*017e*/ 	.byte	0x3f
	.zero		1


	//   ....[16]....
        /*0180*/ 	.word	0x00001650
        /*0184*/ 	.word	0x00000005
        /*0188*/ 	.word	0x00000000
        /*018c*/ 	.short	0x010a
        /*018e*/ 	.byte	0x3f
	.zero		1


	//   ....[17]....
        /*0190*/ 	.word	0x00001690
        /*0194*/ 	.word	0x00000005
        /*0198*/ 	.word	0x00000000
        /*019c*/ 	.short	0x010a
        /*019e*/ 	.byte	0x3f
	.zero		1


	//   ....[18]....
        /*01a0*/ 	.word	0x000018f0
        /*01a4*/ 	.word	0x00000004
        /*01a8*/ 	.word	0x00000000
        /*01ac*/ 	.short	0x0101
        /*01ae*/ 	.byte	0x3f
	.zero		1


	//   ....[19]....
        /*01b0*/ 	.word	0x00001ad0
        /*01b4*/ 	.word	0x00000000
        /*01b8*/ 	.word	0x00000000
        /*01bc*/ 	.short	0x0101
        /*01be*/ 	.byte	0x3f
	.zero		1


	//   ....[20]....
        /*01c0*/ 	.word	0x00009060
        /*01c4*/ 	.word	0x0000000e
        /*01c8*/ 	.word	0x00000030
        /*01cc*/ 	.short	0x010a
        /*01ce*/ 	.byte	0x3f
	.zero		1


	//   ....[21]....
        /*01d0*/ 	.word	0x000093e0
        /*01d4*/ 	.word	0x00000006
        /*01d8*/ 	.word	0x00000078
        /*01dc*/ 	.short	0x0101
        /*01de*/ 	.byte	0x3f
	.zero		1


	//   ....[22]....
        /*01e0*/ 	.word	0x00009b10
        /*01e4*/ 	.word	0x00000007
        /*01e8*/ 	.word	0x00000000
        /*01ec*/ 	.short	0x010a
        /*01ee*/ 	.byte	0x3f
	.zero		1


	//   ....[23]....
        /*01f0*/ 	.word	0x00009b90
        /*01f4*/ 	.word	0x00000009
        /*01f8*/ 	.word	0x00000000
        /*01fc*/ 	.short	0x010a
        /*01fe*/ 	.byte	0x3f
	.zero		1


	//   ....[24]....
        /*0200*/ 	.word	0x00009c20
        /*0204*/ 	.word	0x00000006
        /*0208*/ 	.word	0x00000000
        /*020c*/ 	.short	0x010a
        /*020e*/ 	.byte	0x3f
	.zero		1


	//   ....[25]....
        /*0210*/ 	.word	0x00009cb0
        /*0214*/ 	.word	0x00000009
        /*0218*/ 	.word	0x00000000
        /*021c*/ 	.short	0x010a
        /*021e*/ 	.byte	0x3f
	.zero		1


	//   ....[26]....
        /*0220*/ 	.word	0x00009d40
        /*0224*/ 	.word	0x00000006
        /*0228*/ 	.word	0x00000000
        /*022c*/ 	.short	0x010a
        /*022e*/ 	.byte	0x3f
	.zero		1


	//   ....[27]....
        /*0230*/ 	.word	0x00009dd0
        /*0234*/ 	.word	0x00000003
        /*0238*/ 	.word	0x00000000
        /*023c*/ 	.short	0x010a
        /*023e*/ 	.byte	0x3f
	.zero		1


	//   ....[28]....
        /*0240*/ 	.word	0x00009e30
        /*0244*/ 	.word	0x00000003
        /*0248*/ 	.word	0x00000000
        /*024c*/ 	.short	0x010a
        /*024e*/ 	.byte	0x3f
	.zero		1


	//   ....[29]....
        /*0250*/ 	.word	0x00009e80
        /*0254*/ 	.word	0x00000005
        /*0258*/ 	.word	0x00000000
        /*025c*/ 	.short	0x010a
        /*025e*/ 	.byte	0x3f
	.zero		1


	//   ....[30]....
        /*0260*/ 	.word	0x00009f50
        /*0264*/ 	.word	0x0000000e
        /*0268*/ 	.word	0x00000030
        /*026c*/ 	.short	0x010a
        /*026e*/ 	.byte	0x3f
	.zero		1


	//   ....[31]....
        /*0270*/ 	.word	0x0000a020
        /*0274*/ 	.word	0x00000007
        /*0278*/ 	.word	0x00000000
        /*027c*/ 	.short	0x010a
        /*027e*/ 	.byte	0x3f
	.zero		1


	//   ....[32]....
        /*0280*/ 	.word	0x0000a070
        /*0284*/ 	.word	0x00000009
        /*0288*/ 	.word	0x00000000
        /*028c*/ 	.short	0x010a
        /*028e*/ 	.byte	0x3f
	.zero		1


	//   ....[33]....
        /*0290*/ 	.word	0x0000a0c0
        /*0294*/ 	.word	0x00000006
        /*0298*/ 	.word	0x00000000
        /*029c*/ 	.short	0x010a
        /*029e*/ 	.byte	0x3f
	.zero		1


	//   ....[34]....
        /*02a0*/ 	.word	0x0000a110
        /*02a4*/ 	.word	0x00000009
        /*02a8*/ 	.word	0x00000000
        /*02ac*/ 	.short	0x010a
        /*02ae*/ 	.byte	0x3f
	.zero		1


	//   ....[35]....
        /*02b0*/ 	.word	0x0000a160
        /*02b4*/ 	.word	0x00000006
        /*02b8*/ 	.word	0x00000000
        /*02bc*/ 	.short	0x010a
        /*02be*/ 	.byte	0x3f
	.zero		1


	//----- nvinfo : EIATTR_NUM_MBARRIERS
	.align		4
.L_35:
        /*02c0*/ 	.byte	0x03, 0x38
        /*02c2*/ 	.short	0x000e


	//----- nvinfo : EIATTR_EXIT_INSTR_OFFSETS
	.align		4
        /*02c4*/ 	.byte	0x04, 0x1c
        /*02c6*/ 	.short	(.L_37 - .L_36)


	//   ....[0]....
.L_36:
        /*02c8*/ 	.word	0x00000620


	//   ....[1]....
        /*02cc*/ 	.word	0x00000ef0


	//   ....[2]....
        /*02d0*/ 	.word	0x000086d0


	//   ....[3]....
        /*02d4*/ 	.word	0x00008d00


	//   ....[4]....
        /*02d8*/ 	.word	0x00009e20


	//----- nvinfo : EIATTR_MAX_THREADS
	.align		4
.L_37:
        /*02dc*/ 	.byte	0x04, 0x05
        /*02de*/ 	.short	(.L_39 - .L_38)
.L_38:
        /*02e0*/ 	.word	0x00000180
        /*02e4*/ 	.word	0x00000001
        /*02e8*/ 	.word	0x00000001


	//----- nvinfo : EIATTR_CRS_STACK_SIZE
	.align		4
.L_39:
        /*02ec*/ 	.byte	0x04, 0x1e
        /*02ee*/ 	.short	(.L_41 - .L_40)
.L_40:
        /*02f0*/ 	.word	0x00000000


	//----- nvinfo : EIATTR_CBANK_PARAM_SIZE
	.align		4
.L_41:
        /*02f4*/ 	.byte	0x03, 0x19
        /*02f6*/ 	.short	0x0470


	//----- nvinfo : EIATTR_PARAM_CBANK
	.align		4
        /*02f8*/ 	.byte	0x04, 0x0a
        /*02fa*/ 	.short	(.L_43 - .L_42)
	.align		4
.L_42:
        /*02fc*/ 	.word	index@(.nv.constant0._ZN7cutlass13device_kernelINS_4gemm6kernel13GemmUniversalIN4cute5tupleIJiiiiEEENS1_10collective13CollectiveMmaINS1_34MainloopSm90TmaGmmaWarpSpecializedILi6ENS5_IJNS4_1CILi1EEESB_SB_EEENS1_35KernelTmaWarpSpecializedCooperativeEEENS5_IJNSA_ILi128EEENSA_ILi256EEESF_EEEaNS5_IJlSB_lEEEaSI_NS4_8TiledMMAINS4_8MMA_AtomIJNS4_4SM904GMMA27MMA_64x256x32_S32S8S8_SS_TNEEEENS4_6LayoutINS5_IJNSA_ILi2EEESB_SB_EEENS5_IJSB_NSA_ILi0EEESS_EEEEENS5_IJNS4_10UnderscoreESV_SV_EEEEENS4_13SM90_TMA_LOADENS4_14ComposedLayoutINS4_7SwizzleILi3ELi4ELi3EEENS4_18smem_ptr_flag_bitsILi8EEENSP_INS5_IJNSA_ILi8EEESF_EEENS5_IJSF_SB_EEEEEEEvNS4_8identityESY_S18_vS19_EENS_8epilogue10collective6detail29Sm90TmaWarpSpecializedAdapterINS1C_15DefaultEpilogueIaSI_SI_NS1B_6thread17LinearCombinationIaLi1EiiLNS1G_9ScaleType4KindE0ELNS_15FloatRoundStyleE2EaEENS1_15EpilogueDefaultEEEEEvvEEEEvNT_6ParamsE)
        /*0300*/ 	.short	0x0210
        /*0302*/ 	.short	0x0470


	//----- nvinfo : EIATTR_SW_WAR
	.align		4
.L_43:
        /*0304*/ 	.byte	0x04, 0x36
        /*0306*/ 	.short	(.L_45 - .L_44)
.L_44:
        /*0308*/ 	.word	0x00000008
.L_45:


//--------------------- .nv.callgraph             --------------------------
	.section	.nv.callgraph,"",@"SHT_CUDA_CALLGRAPH"
	.align	4
	.sectionentsize	8
	.align		4
        /*0000*/ 	.word	0x00000000
	.align		4
        /*0004*/ 	.word	0xffffffff
	.align		4
        /*0008*/ 	.word	index@(_ZN7cutlass13device_kernelINS_4gemm6kernel13GemmUniversalIN4cute5tupleIJiiiiEEENS1_10collective13CollectiveMmaINS1_34MainloopSm90TmaGmmaWarpSpecializedILi6ENS5_IJNS4_1CILi1EEESB_SB_EEENS1_35KernelTmaWarpSpecializedCooperativeEEENS5_IJNSA_ILi128EEENSA_ILi256EEESF_EEEaNS5_IJlSB_lEEEaSI_NS4_8TiledMMAINS4_8MMA_AtomIJNS4_4SM904GMMA27MMA_64x256x32_S32S8S8_SS_TNEEEENS4_6LayoutINS5_IJNSA_ILi2EEESB_SB_EEENS5_IJSB_NSA_ILi0EEESS_EEEEENS5_IJNS4_10UnderscoreESV_SV_EEEEENS4_13SM90_TMA_LOADENS4_14ComposedLayoutINS4_7SwizzleILi3ELi4ELi3EEENS4_18smem_ptr_flag_bitsILi8EEENSP_INS5_IJNSA_ILi8EEESF_EEENS5_IJSF_SB_EEEEEEEvNS4_8identityESY_S18_vS19_EENS_8epilogue10collective6detail29Sm90TmaWarpSpecializedAdapterINS1C_15DefaultEpilogueIaSI_SI_NS1B_6thread17LinearCombinationIaLi1EiiLNS1G_9ScaleType4KindE0ELNS_15FloatRoundStyleE2EaEENS1_15EpilogueDefaultEEEEEvvEEEEvNT_6ParamsE)
	.align		4
        /*000c*/ 	.word	index@(__assertfail)
	.align		4
        /*0010*/ 	.word	0x00000000
	.align		4
        /*0014*/ 	.word	0xfffffffe
	.align		4
        /*0018*/ 	.word	0x00000000
	.align		4
        /*001c*/ 	.word	0xfffffffd
	.align		4
        /*0020*/ 	.word	0x00000000
	.align		4
        /*0024*/ 	.word	0xfffffffc


//--------------------- .nv.constant4             --------------------------
	.section	.nv.constant4,"a",@progbits
	.align	8
	.align		8
.nv.constant4:
        /*0000*/ 	.dword	__assertfail
	.align		8
        /*0008*/ 	.dword	__unnamed_1
	.align		8
        /*0010*/ 	.dword	_ZN40_INTERNAL_e6b73689_4_k_cu_4692004d_233904cuda3std3__45__cpo5beginE
	.align		8
        /*0018*/ 	.dword	_ZN40_INTERNAL_e6b73689_4_k_cu_4692004d_233904cuda3std3__45__cpo3endE
	.align		8
        /*0020*/ 	.dword	_ZN40_INTERNAL_e6b73689_4_k_cu_4692004d_233904cuda3std3__45__cpo6cbeginE
	.align		8
        /*0028*/ 	.dword	_ZN40_INTERNAL_e6b73689_4_k_cu_4692004d_233904cuda3std3__45__cpo4cendE
	.align		8
        /*0030*/ 	.dword	_ZN40_INTERNAL_e6b73689_4_k_cu_4692004d_233904cuda3std3__442_GLOBAL__N__e6b73689_4_k_cu_4692004d_233906ignoreE
	.align		8
        /*0038*/ 	.dword	_ZN40_INTERNAL_e6b73689_4_k_cu_4692004d_233904cuda3std3__419piecewise_constructE
	.align		8
        /*0040*/ 	.dword	_ZN40_INTERNAL_e6b73689_4_k_cu_4692004d_233904cuda3std3__48in_placeE
	.align		8
        /*0048*/ 	.dword	_ZN40_INTERNAL_e6b73689_4_k_cu_4692004d_233904cuda3std6ranges3__45__cpo4swapE
	.align		8
        /*0050*/ 	.dword	_ZN40_INTERNAL_e6b73689_4_k_cu_4692004d_233904cuda3std6ranges3__45__cpo9iter_moveE
	.align		8
        /*0058*/ 	.dword	_ZN40_INTERNAL_e6b73689_4_k_cu_4692004d_233904cute7productE
	.align		8
        /*0060*/ 	.dword	_ZN40_INTERNAL_e6b73689_4_k_cu_4692004d_233904cute1_E
	.align		8
        /*0068*/ 	.dword	$str$22
	.align		8
        /*0070*/ 	.dword	$str$23


//--------------------- .text._ZN7cutlass13device_kernelINS_4gemm6kernel13GemmUniversalIN4cute5tupleIJiiiiEEENS1_10collective13CollectiveMmaINS1_34MainloopSm90TmaGmmaWarpSpecializedILi6ENS5_IJNS4_1CILi1EEESB_SB_EEENS1_35KernelTmaWarpSpecializedCooperativeEEENS5_IJNSA_ILi128EEENSA_ILi256EEESF_EEEaNS5_IJlSB_lEEEaSI_NS4_8TiledMMAINS4_8MMA_AtomIJNS4_4SM904GMMA27MMA_64x256x32_S32S8S8_SS_TNEEEENS4_6LayoutINS5_IJNSA_ILi2EEESB_SB_EEENS5_IJSB_NSA_ILi0EEESS_EEEEENS5_IJNS4_10UnderscoreESV_SV_EEEEENS4_13SM90_TMA_LOADENS4_14ComposedLayoutINS4_7SwizzleILi3ELi4ELi3EEENS4_18smem_ptr_flag_bitsILi8EEENSP_INS5_IJNSA_ILi8EEESF_EEENS5_IJSF_SB_EEEEEEEvNS4_8identityESY_S18_vS19_EENS_8epilogue10collective6detail29Sm90TmaWarpSpecializedAdapterINS1C_15DefaultEpilogueIaSI_SI_NS1B_6thread17LinearCombinationIaLi1EiiLNS1G_9ScaleType4KindE0ELNS_15FloatRoundStyleE2EaEENS1_15EpilogueDefaultEEEEEvvEEEEvNT_6ParamsE --------------------------
	.section	.text._ZN7cutlass13device_kernelINS_4gemm6kernel13GemmUniversalIN4cute5tupleIJiiiiEEENS1_10collective13CollectiveMmaINS1_34MainloopSm90TmaGmmaWarpSpecializedILi6ENS5_IJNS4_1CILi1EEESB_SB_EEENS1_35KernelTmaWarpSpecializedCooperativeEEENS5_IJNSA_ILi128EEENSA_ILi256EEESF_EEEaNS5_IJlSB_lEEEaSI_NS4_8TiledMMAINS4_8MMA_AtomIJNS4_4SM904GMMA27MMA_64x256x32_S32S8S8_SS_TNEEEENS4_6LayoutINS5_IJNSA_ILi2EEESB_SB_EEENS5_IJSB_NSA_ILi0EEESS_EEEEENS5_IJNS4_10UnderscoreESV_SV_EEEEENS4_13SM90_TMA_LOADENS4_14ComposedLayoutINS4_7SwizzleILi3ELi4ELi3EEENS4_18smem_ptr_flag_bitsILi8EEENSP_INS5_IJNSA_ILi8EEESF_EEENS5_IJSF_SB_EEEEEEEvNS4_8identityESY_S18_vS19_EENS_8epilogue10collective6detail29Sm90TmaWarpSpecializedAdapterINS1C_15DefaultEpilogueIaSI_SI_NS1B_6thread17LinearCombinationIaLi1EiiLNS1G_9ScaleType4KindE0ELNS_15FloatRoundStyleE2EaEENS1_15EpilogueDefaultEEEEEvvEEEEvNT_6ParamsE,"ax",@progbits
	.align	128
.text._ZN7cutlass13device_kernelINS_4gemm6kernel13GemmUniversalIN4cute5tupleIJiiiiEEENS1_10collective13CollectiveMmaINS1_34MainloopSm90TmaGmmaWarpSpecializedILi6ENS5_IJNS4_1CILi1EEESB_SB_EEENS1_35KernelTmaWarpSpecializedCooperativeEEENS5_IJNSA_ILi128EEENSA_ILi256EEESF_EEEaNS5_IJlSB_lEEEaSI_NS4_8TiledMMAINS4_8MMA_AtomIJNS4_4SM904GMMA27MMA_64x256x32_S32S8S8_SS_TNEEEENS4_6LayoutINS5_IJNSA_ILi2EEESB_SB_EEENS5_IJSB_NSA_ILi0EEESS_EEEEENS5_IJNS4_10UnderscoreESV_SV_EEEEENS4_13SM90_TMA_LOADENS4_14ComposedLayoutINS4_7SwizzleILi3ELi4ELi3EEENS4_18smem_ptr_flag_bitsILi8EEENSP_INS5_IJNSA_ILi8EEESF_EEENS5_IJSF_SB_EEEEEEEvNS4_8identityESY_S18_vS19_EENS_8epilogue10collective6detail29Sm90TmaWarpSpecializedAdapterINS1C_15DefaultEpilogueIaSI_SI_NS1B_6thread17LinearCombinationIaLi1EiiLNS1G_9ScaleType4KindE0ELNS_15FloatRoundStyleE2EaEENS1_15EpilogueDefaultEEEEEvvEEEEvNT_6ParamsE:
        .type           _ZN7cutlass13device_kernelINS_4gemm6kernel13GemmUniversalIN4cute5tupleIJiiiiEEENS1_10collective13CollectiveMmaINS1_34MainloopSm90TmaGmmaWarpSpecializedILi6ENS5_IJNS4_1CILi1EEESB_SB_EEENS1_35KernelTmaWarpSpecializedCooperativeEEENS5_IJNSA_ILi128EEENSA_ILi256EEESF_EEEaNS5_IJlSB_lEEEaSI_NS4_8TiledMMAINS4_8MMA_AtomIJNS4_4SM904GMMA27MMA_64x256x32_S32S8S8_SS_TNEEEENS4_6LayoutINS5_IJNSA_ILi2EEESB_SB_EEENS5_IJSB_NSA_ILi0EEESS_EEEEENS5_IJNS4_10UnderscoreESV_SV_EEEEENS4_13SM90_TMA_LOADENS4_14ComposedLayoutINS4_7SwizzleILi3ELi4ELi3EEENS4_18smem_ptr_flag_bitsILi8EEENSP_INS5_IJNSA_ILi8EEESF_EEENS5_IJSF_SB_EEEEEEEvNS4_8identityESY_S18_vS19_EENS_8epilogue10collective6detail29Sm90TmaWarpSpecializedAdapterINS1C_15DefaultEpilogueIaSI_SI_NS1B_6thread17LinearCombinationIaLi1EiiLNS1G_9ScaleType4KindE0ELNS_15FloatRoundStyleE2EaEENS1_15EpilogueDefaultEEEEEvvEEEEvNT_6ParamsE,@function
        .size           _ZN7cutlass13device_kernelINS_4gemm6kernel13GemmUniversalIN4cute5tupleIJiiiiEEENS1_10collective13CollectiveMmaINS1_34MainloopSm90TmaGmmaWarpSpecializedILi6ENS5_IJNS4_1CILi1EEESB_SB_EEENS1_35KernelTmaWarpSpecializedCooperativeEEENS5_IJNSA_ILi128EEENSA_ILi256EEESF_EEEaNS5_IJlSB_lEEEaSI_NS4_8TiledMMAINS4_8MMA_AtomIJNS4_4SM904GMMA27MMA_64x256x32_S32S8S8_SS_TNEEEENS4_6LayoutINS5_IJNSA_ILi2EEESB_SB_EEENS5_IJSB_NSA_ILi0EEESS_EEEEENS5_IJNS4_10UnderscoreESV_SV_EEEEENS4_13SM90_TMA_LOADENS4_14ComposedLayoutINS4_7SwizzleILi3ELi4ELi3EEENS4_18smem_ptr_flag_bitsILi8EEENSP_INS5_IJNSA_ILi8EEESF_EEENS5_IJSF_SB_EEEEEEEvNS4_8identityESY_S18_vS19_EENS_8epilogue10collective6detail29Sm90TmaWarpSpecializedAdapterINS1C_15DefaultEpilogueIaSI_SI_NS1B_6thread17LinearCombinationIaLi1EiiLNS1G_9ScaleType4KindE0ELNS_15FloatRoundStyleE2EaEENS1_15EpilogueDefaultEEEEEvvEEEEvNT_6ParamsE,(.L_x_330 - _ZN7cutlass13device_kernelINS_4gemm6kernel13GemmUniversalIN4cute5tupleIJiiiiEEENS1_10collective13CollectiveMmaINS1_34MainloopSm90TmaGmmaWarpSpecializedILi6ENS5_IJNS4_1CILi1EEESB_SB_EEENS1_35KernelTmaWarpSpecializedCooperativeEEENS5_IJNSA_ILi128EEENSA_ILi256EEESF_EEEaNS5_IJlSB_lEEEaSI_NS4_8TiledMMAINS4_8MMA_AtomIJNS4_4SM904GMMA27MMA_64x256x32_S32S8S8_SS_TNEEEENS4_6LayoutINS5_IJNSA_ILi2EEESB_SB_EEENS5_IJSB_NSA_ILi0EEESS_EEEEENS5_IJNS4_10UnderscoreESV_SV_EEEEENS4_13SM90_TMA_LOADENS4_14ComposedLayoutINS4_7SwizzleILi3ELi4ELi3EEENS4_18smem_ptr_flag_bitsILi8EEENSP_INS5_IJNSA_ILi8EEESF_EEENS5_IJSF_SB_EEEEEEEvNS4_8identityESY_S18_vS19_EENS_8epilogue10collective6detail29Sm90TmaWarpSpecializedAdapterINS1C_15DefaultEpilogueIaSI_SI_NS1B_6thread17LinearCombinationIaLi1EiiLNS1G_9ScaleType4KindE0ELNS_15FloatRoundStyleE2EaEENS1_15EpilogueDefaultEEEEEvvEEEEvNT_6ParamsE)
        .other          _ZN7cutlass13device_kernelINS_4gemm6kernel13GemmUniversalIN4cute5tupleIJiiiiEEENS1_10collective13CollectiveMmaINS1_34MainloopSm90TmaGmmaWarpSpecializedILi6ENS5_IJNS4_1CILi1EEESB_SB_EEENS1_35KernelTmaWarpSpecializedCooperativeEEENS5_IJNSA_ILi128EEENSA_ILi256EEESF_EEEaNS5_IJlSB_lEEEaSI_NS4_8TiledMMAINS4_8MMA_AtomIJNS4_4SM904GMMA27MMA_64x256x32_S32S8S8_SS_TNEEEENS4_6LayoutINS5_IJNSA_ILi2EEESB_SB_EEENS5_IJSB_NSA_ILi0EEESS_EEEEENS5_IJNS4_10UnderscoreESV_SV_EEEEENS4_13SM90_TMA_LOADENS4_14ComposedLayoutINS4_7SwizzleILi3ELi4ELi3EEENS4_18smem_ptr_flag_bitsILi8EEENSP_INS5_IJNSA_ILi8EEESF_EEENS5_IJSF_SB_EEEEEEEvNS4_8identityESY_S18_vS19_EENS_8epilogue10collective6detail29Sm90TmaWarpSpecializedAdapterINS1C_15DefaultEpilogueIaSI_SI_NS1B_6thread17LinearCombinationIaLi1EiiLNS1G_9ScaleType4KindE0ELNS_15FloatRoundStyleE2EaEENS1_15EpilogueDefaultEEEEEvvEEEEvNT_6ParamsE,@"STO_CUDA_ENTRY STV_DEFAULT"
_ZN7cutlass13device_kernelINS_4gemm6kernel13GemmUniversalIN4cute5tupleIJiiiiEEENS1_10collective13CollectiveMmaINS1_34MainloopSm90TmaGmmaWarpSpecializedILi6ENS5_IJNS4_1CILi1EEESB_SB_EEENS1_35KernelTmaWarpSpecializedCooperativeEEENS5_IJNSA_ILi128EEENSA_ILi256EEESF_EEEaNS5_IJlSB_lEEEaSI_NS4_8TiledMMAINS4_8MMA_AtomIJNS4_4SM904GMMA27MMA_64x256x32_S32S8S8_SS_TNEEEENS4_6LayoutINS5_IJNSA_ILi2EEESB_SB_EEENS5_IJSB_NSA_ILi0EEESS_EEEEENS5_IJNS4_10UnderscoreESV_SV_EEEEENS4_13SM90_TMA_LOADENS4_14ComposedLayoutINS4_7SwizzleILi3ELi4ELi3EEENS4_18smem_ptr_flag_bitsILi8EEENSP_INS5_IJNSA_ILi8EEESF_EEENS5_IJSF_SB_EEEEEEEvNS4_8identityESY_S18_vS19_EENS_8epilogue10collective6detail29Sm90TmaWarpSpecializedAdapterINS1C_15DefaultEpilogueIaSI_SI_NS1B_6thread17LinearCombinationIaLi1EiiLNS1G_9ScaleType4KindE0ELNS_15FloatRoundStyleE2EaEENS1_15EpilogueDefaultEEEEEvvEEEEvNT_6ParamsE:
[----:B------:R-:W0:Y:S01]  /*0000*/  LDC R1, c[0x0][0x28] ;  /* 0x00000a00ff017b82 */ /* 0x000e220000000800 */
[----:B------:R-:W1:Y:S01]  /*0010*/  S2R R18, SR_TID.X ;  /* 0x0000000000127919 */ /* 0x000e620000002100 */
[----:B------:R-:W-:Y:S01]  /*0020*/  ELECT P0, URZ, PT ;  /* 0x00000000003f782f */ /* 0x000fe20003800000 */
[----:B------:R-:W-:Y:S01]  /*0030*/  BSSY B0, `(.L_x_0) ;  /* 0x000000f000007945 */ /* 0x000fe20003800000 */
[--C-:B-1----:R-:W-:Y:S02]  /*0040*/  SHF.R.U32.HI R0, RZ, 0x5, R18.reuse ;  /* 0x00000005ff007819 */ /* 0x102fe40000011612 */
[----:B------:R-:W-:-:S03]  /*0050*/  SHF.R.U32.HI R2, RZ, 0x7, R18 ;  /* 0x00000007ff027819 */ /* 0x000fc60000011612 */
[----:B------:R-:W1:Y:S04]  /*0060*/  SHFL.IDX PT, R5, R0, RZ, 0x1f ;  /* 0x00001fff00057589 */ /* 0x000e6800000e0000 */
[----:B------:R2:W3:Y:S01]  /*0070*/  SHFL.IDX PT, R8, R2, RZ, 0x1f ;  /* 0x00001fff02087589 */ /* 0x0004e200000e0000 */
[----:B-1----:R-:W-:-:S13]  /*0080*/  ISETP.NE.OR P0, PT, R5, RZ, !P0 ;  /* 0x000000ff0500720c */ /* 0x002fda0004705670 */
[----:B0-23--:R-:W-:Y:S05]  /*0090*/  @P0 BRA `(.L_x_1) ;  /* 0x0000000000200947 */ /* 0x00dfea0003800000 */
[----:B------:R-:W-:Y:S02]  /*00a0*/  ULDC.64 UR4, c[0x0][0x198] ;  /* 0x0000660000047ab9 */ /* 0x000fe40000000a00 */
[----:B------:R-:W-:Y:S02]  /*00b0*/  UIADD3 UR6, UP0, UR4, 0xf0, URZ ;  /* 0x000000f004067890 */ /* 0x000fe4000ff1e03f */
[----:B------:R-:W-:Y:S02]  /*00c0*/  UIADD3 UR4, UP1, UR4, 0x1f0, URZ ;  /* 0x000001f004047890 */ /* 0x000fe4000ff3e03f */
[----:B------:R-:W-:Y:S02]  /*00d0*/  UIADD3.X UR7, URZ, UR5, URZ, UP0, !UPT ;  /* 0x000000053f077290 */ /* 0x000fe400087fe43f */
[----:B------:R-:W-:-:S07]  /*00e0*/  UIADD3.X UR5, URZ, UR5, URZ, UP1, !UPT ;  /* 0x000000053f057290 */ /* 0x000fce0008ffe43f */
[----:B------:R0:W-:Y:S02]  /*00f0*/  UTMACCTL.PF [UR6] ;  /* 0x00000000060079b9 */ /* 0x0001e40008040000 */
[----:B------:R0:W-:Y:S02]  /*0100*/  UTMACCTL.PF [UR4] ;  /* 0x00000000040079b9 */ /* 0x0001e40008040000 */
[----:B0-----:R-:W-:Y:S01]  /*0110*/  NOP ;  /* 0x0000000000007918 */ /* 0x001fe20000000000 */
.L_x_1:
[----:B------:R-:W-:Y:S05]  /*0120*/  BSYNC B0 ;  /* 0x0000000000007941 */ /* 0x000fea0003800000 */
.L_x_0:
[----:B------:R-:W0:Y:S02]  /*0130*/  SHFL.IDX PT, R2, R0, RZ, 0x1f ;  /* 0x00001fff00027589 */ /* 0x000e2400000e0000 */
[----:B0-----:R-:W-:-:S13]  /*0140*/  ISETP.NE.AND P0, PT, R2, RZ, PT ;  /* 0x000000ff0200720c */ /* 0x001fda0003f05270 */
[----:B------:R-:W-:Y:S05]  /*0150*/  @P0 BRA `(.L_x_2) ;  /* 0x0000000000680947 */ /* 0x000fea0003800000 */
[----:B------:R-:W0:Y:S01]  /*0160*/  S2UR UR8, SR_CgaCtaId ;  /* 0x00000000000879c3 */ /* 0x000e220000008800 */
[----:B------:R-:W-:Y:S01]  /*0170*/  UMOV UR4, 0x400 ;  /* 0x0000040000047882 */ /* 0x000fe20000000000 */
[----:B------:R-:W-:Y:S01]  /*0180*/  UMOV UR5, 0x1 ;  /* 0x0000000100057882 */ /* 0x000fe20000000000 */
[----:B------:R-:W-:Y:S01]  /*0190*/  UMOV UR6, 0x100 ;  /* 0x0000010000067882 */ /* 0x000fe20000000000 */
[----:B------:R-:W-:Y:S01]  /*01a0*/  ELECT P0, URZ, PT ;  /* 0x00000000003f782f */ /* 0x000fe20003800000 */
[----:B------:R-:W-:-:S04]  /*01b0*/  UIADD3 UR6, -UR6, 0x100000, URZ ;  /* 0x0010000006067890 */ /* 0x000fc8000fffe13f */
[----:B------:R-:W-:Y:S02]  /*01c0*/  USHF.L.U32 UR7, UR6, 0xb, URZ ;  /* 0x0000000b06077899 */ /* 0x000fe4000800063f */
[----:B------:R-:W-:Y:S02]  /*01d0*/  USHF.L.U32 UR6, UR6, 0x1, URZ ;  /* 0x0000000106067899 */ /* 0x000fe4000800063f */
[----:B0-----:R-:W-:Y:S02]  /*01e0*/  ULEA UR8, UR8, UR4, 0x18 ;  /* 0x0000000408087291 */ /* 0x001fe4000f8ec03f */
[----:B------:R-:W-:-:S04]  /*01f0*/  UIADD3 UR4, -UR5, 0x100000, URZ ;  /* 0x0010000005047890 */ /* 0x000fc8000fffe13f */
[----:B------:R-:W-:Y:S02]  /*0200*/  USHF.L.U32 UR5, UR4, 0xb, URZ ;  /* 0x0000000b04057899 */ /* 0x000fe4000800063f */
[----:B------:R-:W-:Y:S01]  /*0210*/  USHF.L.U32 UR4, UR4, 0x1, URZ ;  /* 0x0000000104047899 */ /* 0x000fe2000800063f */
[----:B------:R-:W0:Y:S11]  /*0220*/  FENCE.VIEW.ASYNC.S ;  /* 0x00000000000073c6 */ /* 0x000e360000000000 */
[----:B0-----:R0:W1:Y:S01]  /*0230*/  SYNCS.EXCH.64 URZ, [UR8], UR4 ;  /* 0x00000004083f75b2 */ /* 0x0010620008000100 */
[----:B------:R0:W2:Y:S01]  /*0240*/  SYNCS.EXCH.64 URZ, [UR8+0x30], UR6 ;  /* 0x00003006083f75b2 */ /* 0x0000a20008000100 */
[----:B------:R0:W3:Y:S01]  /*0250*/  SYNCS.EXCH.64 URZ, [UR8+0x8], UR4 ;  /* 0x00000804083f75b2 */ /* 0x0000e20008000100 */
[----:B------:R0:W4:Y:S01]  /*0260*/  SYNCS.EXCH.64 URZ, [UR8+0x38], UR6 ;  /* 0x00003806083f75b2 */ /* 0x0001220008000100 */
[----:B------:R0:W0:Y:S01]  /*0270*/  SYNCS.EXCH.64 URZ, [UR8+0x10], UR4 ;  /* 0x00001004083f75b2 */ /* 0x0000220008000100 */
[----:B------:R0:W0:Y:S01]  /*0280*/  SYNCS.EXCH.64 URZ, [UR8+0x40], UR6 ;  /* 0x00004006083f75b2 */ /* 0x0000220008000100 */
[----:B------:R0:W0:Y:S01]  /*0290*/  SYNCS.EXCH.64 URZ, [UR8+0x18], UR4 ;  /* 0x00001804083f75b2 */ /* 0x0000220008000100 */
[----:B------:R0:W0:Y:S01]  /*02a0*/  SYNCS.EXCH.64 URZ, [UR8+0x48], UR6 ;  /* 0x00004806083f75b2 */ /* 0x0000220008000100 */
[----:B------:R0:W0:Y:S01]  /*02b0*/  SYNCS.EXCH.64 URZ, [UR8+0x20], UR4 ;  /* 0x00002004083f75b2 */ /* 0x0000220008000100 */
[----:B------:R0:W0:Y:S01]  /*02c0*/  SYNCS.EXCH.64 URZ, [UR8+0x50], UR6 ;  /* 0x00005006083f75b2 */ /* 0x0000220008000100 */
[----:B------:R0:W0:Y:S01]  /*02d0*/  SYNCS.EXCH.64 URZ, [UR8+0x28], UR4 ;  /* 0x00002804083f75b2 */ /* 0x0000220008000100 */
[----:B------:R0:W0:Y:S01]  /*02e0*/  SYNCS.EXCH.64 URZ, [UR8+0x58], UR6 ;  /* 0x00005806083f75b2 */ /* 0x0000220008000100 */
[----:B------:R-:W-:Y:S01]  /*02f0*/  NOP ;  /* 0x0000000000007918 */ /* 0x000fe20000000000 */
.L_x_2:
[----:B------:R-:W5:Y:S01]  /*0300*/  SHFL.IDX PT, R0, R0, RZ, 0x1f ;  /* 0x00001fff00007589 */ /* 0x000f6200000e0000 */
[----:B------:R-:W-:Y:S01]  /*0310*/  ELECT P0, URZ, PT ;  /* 0x00000000003f782f */ /* 0x000fe20003800000 */
[----:B------:R-:W1:Y:S01]  /*0320*/  LDC R2, c[0x0][0x65c] ;  /* 0x00019700ff027b82 */ /* 0x000e620000000800 */
[----:B------:R-:W-:Y:S01]  /*0330*/  SHF.R.S32.HI R6, RZ, 0x1f, R5 ;  /* 0x0000001fff067819 */ /* 0x000fe20000011405 */
[----:B------:R-:W2:Y:S01]  /*0340*/  S2R R3, SR_CTAID.Y ;  /* 0x0000000000037919 */ /* 0x000ea20000002600 */
[----:B0-----:R-:W-:Y:S01]  /*0350*/  UMOV UR4, 0x20 ;  /* 0x0000002000047882 */ /* 0x001fe20000000000 */
[----:B------:R-:W-:Y:S01]  /*0360*/  ISETP.NE.AND P2, PT, R8, RZ, PT ;  /* 0x000000ff0800720c */ /* 0x000fe20003f45270 */
[----:B------:R-:W-:Y:S01]  /*0370*/  NOP ;  /* 0x0000000000007918 */ /* 0x000fe20000000000 */
[----:B------:R-:W0:Y:S01]  /*0380*/  S2R R4, SR_CTAID.X ;  /* 0x0000000000047919 */ /* 0x000e220000002500 */
[----:B------:R-:W-:Y:S01]  /*0390*/  LEA.HI R6, R6, R5, RZ, 0x2 ;  /* 0x0000000506067211 */ /* 0x000fe200078f10ff */
[----:B------:R-:W-:Y:S01]  /*03a0*/  NOP ;  /* 0x0000000000007918 */ /* 0x000fe20000000000 */
[----:B-----5:R-:W-:-:S02]  /*03b0*/  ISETP.NE.OR P0, PT, R0, RZ, !P0 ;  /* 0x000000ff0000720c */ /* 0x020fc40004705670 */
[----:B-1----:R-:W-:-:S04]  /*03c0*/  ISETP.NE.AND P3, PT, R2, 0x1, PT ;  /* 0x000000010200780c */ /* 0x002fc80003f65270 */
[----:B------:R-:W-:Y:S02]  /*03d0*/  P2R R0, PR, RZ, 0x8 ;  /* 0x00000008ff007803 */ /* 0x000fe40000000000 */
[----:B------:R-:W-:-:S05]  /*03e0*/  LOP3.LUT R0, R6, 0xfffffffc, RZ, 0xc0, !PT ;  /* 0xfffffffc06007812 */ /* 0x000fca00078ec0ff */
[----:B------:R-:W-:Y:S01]  /*03f0*/  VOTEU.ALL UP0, P0 ;  /* 0x00000000003f7886 */ /* 0x000fe20000000000 */
[----:B------:R-:W-:Y:S01]  /*0400*/  IMAD.IADD R0, R5, 0x1, -R0 ;  /* 0x0000000105007824 */ /* 0x000fe200078e0a00 */
[----:B------:R-:W0:Y:S01]  /*0410*/  @P3 LDC R17, c[0x0][0x10] ;  /* 0x00000400ff113b82 */ /* 0x000e220000000800 */
[----:B------:R-:W-:Y:S01]  /*0420*/  VOTEU.ALL UP1, P0 ;  /* 0x00000000003f7886 */ /* 0x000fe20000020000 */
[----:B--2---:R-:W-:Y:S01]  /*0430*/  @P3 IMAD.MOV.U32 R6, RZ, RZ, R3 ;  /* 0x000000ffff063224 */ /* 0x004fe200078e0003 */
[----:B------:R-:W-:Y:S01]  /*0440*/  @!UP0 UMOV UR6, 0x400 ;  /* 0x0000040000068882 */ /* 0x000fe20000000000 */
[----:B------:R-:W-:-:S04]  /*0450*/  @!UP0 UIADD3 UR4, -UR4, 0x100000, URZ ;  /* 0x0010000004048890 */ /* 0x000fc8000fffe13f */
[----:B------:R-:W-:Y:S02]  /*0460*/  @!UP0 USHF.L.U32 UR5, UR4, 0xb, URZ ;  /* 0x0000000b04058899 */ /* 0x000fe4000800063f */
[----:B------:R-:W-:Y:S01]  /*0470*/  @!UP0 USHF.L.U32 UR4, UR4, 0x1, URZ ;  /* 0x0000000104048899 */ /* 0x000fe2000800063f */
[----:B------:R-:W-:Y:S02]  /*0480*/  @P3 IMAD.MOV.U32 R7, RZ, RZ, RZ ;  /* 0x000000ffff073224 */ /* 0x000fe400078e00ff */
[----:B------:R-:W-:Y:S01]  /*0490*/  IMAD.MOV.U32 R5, RZ, RZ, RZ ;  /* 0x000000ffff057224 */ /* 0x000fe200078e00ff */
[----:B------:R-:W1:Y:S01]  /*04a0*/  @!UP0 S2UR UR7, SR_CgaCtaId ;  /* 0x00000000000789c3 */ /* 0x000e620000008800 */
[----:B------:R-:W-:-:S07]  /*04b0*/  @P3 IMAD.MOV.U32 R11, RZ, RZ, RZ ;  /* 0x000000ffff0b3224 */ /* 0x000fce00078e00ff */
[----:B------:R-:W2:Y:S01]  /*04c0*/  @!P3 LDC R9, c[0x0][0xc] ;  /* 0x00000300ff09bb82 */ /* 0x000ea20000000800 */
[----:B0-----:R-:W-:-:S04]  /*04d0*/  @P3 IMAD.WIDE.U32 R16, R4, R17, R6 ;  /* 0x0000001104103225 */ /* 0x001fc800078e0006 */
[----:B------:R-:W-:Y:S01]  /*04e0*/  @P3 IMAD.IADD R17, R17, 0x1, R11 ;  /* 0x0000000111113824 */ /* 0x000fe200078e020b */
[----:B-1----:R-:W-:Y:S01]  /*04f0*/  @!UP0 ULEA UR6, UR7, UR6, 0x18 ;  /* 0x0000000607068291 */ /* 0x002fe2000f8ec03f */
[----:B------:R-:W-:Y:S01]  /*0500*/  VOTEU.ALL UP0, P0 ;  /* 0x00000000003f7886 */ /* 0x000fe20000000000 */
[----:B------:R-:W-:-:S04]  /*0510*/  ISETP.NE.AND P0, PT, R0, 0x3, PT ;  /* 0x000000030000780c */ /* 0x000fc80003f05270 */
[----:B------:R-:W-:Y:S01]  /*0520*/  ISETP.EQ.OR P0, PT, R0, RZ, !P0 ;  /* 0x000000ff0000720c */ /* 0x000fe20004702670 */
[----:B--2---:R-:W-:-:S03]  /*0530*/  @!P3 IMAD.WIDE.U32 R6, R9, R3, R4 ;  /* 0x000000030906b225 */ /* 0x004fc600078e0004 */
[C---:B------:R-:W-:Y:S01]  /*0540*/  ISETP.EQ.AND P0, PT, R8.reuse, RZ, P0 ;  /* 0x000000ff0800720c */ /* 0x040fe20000702270 */
[----:B------:R-:W-:Y:S01]  /*0550*/  VIADD R8, R8, 0xffffffff ;  /* 0xffffffff08087836 */ /* 0x000fe20000000000 */
[----:B------:R-:W0:Y:S02]  /*0560*/  FENCE.VIEW.ASYNC.S ;  /* 0x00000000000073c6 */ /* 0x000e240000000000 */
[----:B0-----:R0:W3:Y:S01]  /*0570*/  @!UP0 SYNCS.EXCH.64 URZ, [UR6+0x70], UR4 ;  /* 0x00007004063f85b2 */ /* 0x0010e20008000100 */
[----:B------:R-:W-:Y:S01]  /*0580*/  @!P3 IMAD.MOV.U32 R16, RZ, RZ, R6 ;  /* 0x000000ffff10b224 */ /* 0x000fe200078e0006 */
[----:B------:R-:W-:Y:S01]  /*0590*/  SEL R19, RZ, 0x1, !P0 ;  /* 0x00000001ff137807 */ /* 0x000fe20004000000 */
[----:B------:R-:W-:Y:S01]  /*05a0*/  @!P3 IMAD.MOV.U32 R17, RZ, RZ, R7 ;  /* 0x000000ffff11b224 */ /* 0x000fe200078e0007 */
[----:B------:R-:W-:-:S04]  /*05b0*/  ISETP.GE.U32.AND P1, PT, R8, 0x2, PT ;  /* 0x000000020800780c */ /* 0x000fc80003f26070 */
[----:B------:R-:W-:Y:S01]  /*05c0*/  SEL R19, R19, 0x2, P1 ;  /* 0x0000000213137807 */ /* 0x000fe20000800000 */
[----:B------:R0:W3:Y:S01]  /*05d0*/  @!UP1 SYNCS.EXCH.64 URZ, [UR6+0x78], UR4 ;  /* 0x00007804063f95b2 */ /* 0x0000e20008000100 */
[----:B------:R-:W-:Y:S01]  /*05e0*/  NOP ;  /* 0x0000000000007918 */ /* 0x000fe20000000000 */
[----:B---34-:R-:W-:Y:S06]  /*05f0*/  BAR.SYNC.DEFER_BLOCKING 0x0 ;  /* 0x0000000000007b1d */ /* 0x018fec0000010000 */
[----:B------:R-:W-:Y:S05]  /*0600*/  @!P2 BRA `(.L_x_3) ;  /* 0x000000800034a947 */ /* 0x000fea0003800000 */
[----:B------:R-:W-:-:S13]  /*0610*/  ISETP.GT.U32.AND P0, PT, R8, 0x1, PT ;  /* 0x000000010800780c */ /* 0x000fda0003f04070 */
[----:B0-----:R-:W-:Y:S05]  /*0620*/  @P0 EXIT ;  /* 0x000000000000094d */ /* 0x001fea0003800000 */
[----:B------:R-:W-:Y:S01]  /*0630*/  ULDC.64 UR4, c[0x0][0x650] ;  /* 0x0001940000047ab9 */ /* 0x000fe20000000a00 */
[----:B------:R-:W-:Y:S01]  /*0640*/  PRMT R0, RZ, 0x7610, R0 ;  /* 0x00007610ff007816 */ /* 0x000fe20000000000 */
[----:B------:R-:W-:Y:S01]  /*0650*/  IMAD.MOV.U32 R152, RZ, RZ, -0x1 ;  /* 0xffffffffff987424 */ /* 0x000fe200078e00ff */
[----:B------:R-:W-:Y:S01]  /*0660*/  ISETP.GE.U32.AND P0, PT, R16, UR4, PT ;  /* 0x0000000410007c0c */ /* 0x000fe2000bf06070 */
[----:B------:R-:W-:Y:S02]  /*0670*/  IMAD.MOV.U32 R23, RZ, RZ, -0x1 ;  /* 0xffffffffff177424 */ /* 0x000fe400078e00ff */
[----:B------:R-:W-:Y:S01]  /*0680*/  IMAD.MOV.U32 R22, RZ, RZ, -0x1 ;  /* 0xffffffffff167424 */ /* 0x000fe200078e00ff */
[----:B------:R-:W-:-:S13]  /*0690*/  ISETP.GE.U32.AND.EX P0, PT, R17, UR5, PT, P0 ;  /* 0x0000000511007c0c */ /* 0x000fda000bf06100 */
[----:B------:R-:W-:Y:S05]  /*06a0*/  @P0 BRA `(.L_x_4) ;  /* 0x0000000400580947 */ /* 0x000fea0003800000 */
[----:B------:R-:W0:Y:S01]  /*06b0*/  LDC.64 R14, c[0x0][0x628] ;  /* 0x00018a00ff0e7b82 */ /* 0x000e220000000a00 */
[----:B------:R-:W-:Y:S02]  /*06c0*/  IMAD.MOV.U32 R6, RZ, RZ, R16 ;  /* 0x000000ffff067224 */ /* 0x000fe400078e0010 */
[----:B------:R-:W-:-:S05]  /*06d0*/  IMAD.MOV.U32 R7, RZ, RZ, R17 ;  /* 0x000000ffff077224 */ /* 0x000fca00078e0011 */
[----:B------:R-:W1:Y:S08]  /*06e0*/  LDC R0, c[0x0][0x630] ;  /* 0x00018c00ff007b82 */ /* 0x000e700000000800 */
[----:B------:R-:W2:Y:S01]  /*06f0*/  LDC.64 R20, c[0x0][0x620] ;  /* 0x00018800ff147b82 */ /* 0x000ea20000000a00 */
[----:B0-----:R-:W-:-:S04]  /*0700*/  ISETP.NE.U32.AND P0, PT, R14, RZ, PT ;  /* 0x000000ff0e00720c */ /* 0x001fc80003f05070 */
[----:B------:R-:W-:-:S13]  /*0710*/  ISETP.NE.AND.EX P0, PT, R15, RZ, PT, P0 ;  /* 0x000000ff0f00720c */ /* 0x000fda0003f05300 */
[----:B-12---:R-:W-:Y:S05]  /*0720*/  @!P0 BRA `(.L_x_5) ;  /* 0x0000000000288947 */ /* 0x006fea0003800000 */
[----:B------:R-:W0:Y:S02]  /*0730*/  LDC R11, c[0x0][0x634] ;  /* 0x00018d00ff0b7b82 */ /* 0x000e240000000800 */
[----:B0-----:R-:W-:-:S05]  /*0740*/  IADD3 R11, P0, R16, R11, RZ ;  /* 0x0000000b100b7210 */ /* 0x001fca0007f1e0ff */
[----:B------:R-:W-:-:S04]  /*0750*/  IMAD.X R13, RZ, RZ, R17, P0 ;  /* 0x000000ffff0d7224 */ /* 0x000fc800000e0611 */
[----:B------:R-:W-:-:S04]  /*0760*/  IMAD.WIDE.U32 R6, R13, R14, RZ ;  /* 0x0000000e0d067225 */ /* 0x000fc800078e00ff */
[----:B------:R-:W-:-:S04]  /*0770*/  IMAD.WIDE.U32 R8, P0, R11, R15, R6 ;  /* 0x0000000f0b087225 */ /* 0x000fc80007800006 */
[----:B------:R-:W-:-:S04]  /*0780*/  IMAD.WIDE.U32 R6, R11, R14, RZ ;  /* 0x0000000e0b067225 */ /* 0x000fc800078e00ff */
[----:B------:R-:W-:Y:S01]  /*0790*/  IMAD.X R11, RZ, RZ, RZ, P0 ;  /* 0x000000ffff0b7224 */ /* 0x000fe200000e06ff */
[----:B------:R-:W-:Y:S01]  /*07a0*/  IADD3 RZ, P0, R7, R8, RZ ;  /* 0x0000000807ff7210 */ /* 0x000fe20007f1e0ff */
[----:B------:R-:W-:-:S04]  /*07b0*/  IMAD.MOV.U32 R10, RZ, RZ, R9 ;  /* 0x000000ffff0a7224 */ /* 0x000fc800078e0009 */
[----:B------:R-:W-:-:S08]  /*07c0*/  IMAD.WIDE.U32.X R6, R13, R15, R10, P0 ;  /* 0x0000000f0d067225 */ /* 0x000fd000000e040a */
.L_x_5:
[-CC-:B------:R-:W-:Y:S01]  /*07d0*/  SHF.R.U64 R25, R6, R0.reuse, R7.reuse ;  /* 0x0000000006197219 */ /* 0x180fe20000001207 */
[----:B------:R-:W0:Y:S01]  /*07e0*/  LDC R10, c[0x0][0x618] ;  /* 0x00018600ff0a7b82 */ /* 0x000e220000000800 */
[----:B------:R-:W-:Y:S01]  /*07f0*/  SHF.R.U32.HI R5, RZ, R0, R7 ;  /* 0x00000000ff057219 */ /* 0x000fe20000011607 */
[----:B------:R-:W-:Y:S01]  /*0800*/  ULDC UR4, c[0x0][0x150] ;  /* 0x0000540000047ab9 */ /* 0x000fe20000000800 */
[----:B------:R-:W-:Y:S02]  /*0810*/  IADD3 R9, P0, RZ, -R25, RZ ;  /* 0x80000019ff097210 */ /* 0x000fe40007f1e0ff */
[----:B------:R-:W-:-:S03]  /*0820*/  I2FP.F32.U32 R0, R4 ;  /* 0x0000000400007245 */ /* 0x000fc60000201000 */
[----:B------:R-:W1:Y:S01]  /*0830*/  LDC.64 R26, c[0x0][0x640] ;  /* 0x00019000ff1a7b82 */ /* 0x000e620000000a00 */
[----:B------:R-:W-:Y:S02]  /*0840*/  IMAD.X R11, RZ, RZ, ~R5, P0 ;  /* 0x000000ffff0b7224 */ /* 0x000fe400000e0e05 */
[----:B------:R-:W-:Y:S01]  /*0850*/  FMUL R0, R0, UR4 ;  /* 0x0000000400007c20 */ /* 0x000fe20008400000 */
[----:B------:R-:W-:Y:S01]  /*0860*/  IMAD.WIDE.U32 R6, R9, R20, R16 ;  /* 0x0000001409067225 */ /* 0x000fe200078e0010 */
[----:B------:R-:W-:-:S03]  /*0870*/  ULDC UR4, c[0x0][0x154] ;  /* 0x0000550000047ab9 */ /* 0x000fc60000000800 */
[----:B------:R-:W-:Y:S01]  /*0880*/  IMAD R8, R11, R20, RZ ;  /* 0x000000140b087224 */ /* 0x000fe200078e02ff */
[----:B------:R-:W2:Y:S01]  /*0890*/  LDC R5, c[0x0][0x144] ;  /* 0x00005100ff057b82 */ /* 0x000ea20000000800 */
[----:B------:R-:W3:Y:S02]  /*08a0*/  F2I.U32.TRUNC.NTZ R0, R0 ;  /* 0x0000000000007305 */ /* 0x000ee4000020f000 */
[----:B------:R-:W-:-:S04]  /*08b0*/  IMAD R9, R9, R21, R8 ;  /* 0x0000001509097224 */ /* 0x000fc800078e0208 */
[----:B------:R-:W-:Y:S01]  /*08c0*/  IMAD.IADD R7, R7, 0x1, R9 ;  /* 0x0000000107077824 */ /* 0x000fe200078e0209 */
[----:B------:R-:W4:Y:S01]  /*08d0*/  LDC R12, c[0x0][0x608] ;  /* 0x00018200ff0c7b82 */ /* 0x000f220000000800 */
[----:B------:R-:W-:-:S03]  /*08e0*/  IMAD.MOV.U32 R9, RZ, RZ, -0x1 ;  /* 0xffffffffff097424 */ /* 0x000fc600078e00ff */
[-CC-:B0-----:R-:W-:Y:S02]  /*08f0*/  SHF.R.U64 R20, R6, R10.reuse, R7.reuse ;  /* 0x0000000a06147219 */ /* 0x181fe40000001207 */
[----:B------:R-:W-:Y:S02]  /*0900*/  I2FP.F32.U32 R6, R3 ;  /* 0x0000000300067245 */ /* 0x000fe40000201000 */
[----:B------:R-:W0:Y:S01]  /*0910*/  LDC R24, c[0x0][0x658] ;  /* 0x00019600ff187b82 */ /* 0x000e220000000800 */
[----:B-1----:R-:W-:Y:S01]  /*0920*/  ISETP.NE.U32.AND P0, PT, R26, RZ, PT ;  /* 0x000000ff1a00720c */ /* 0x002fe20003f05070 */
[----:B---3--:R-:W-:Y:S01]  /*0930*/  IMAD.MOV R8, RZ, RZ, -R0 ;  /* 0x000000ffff087224 */ /* 0x008fe200078e0a00 */
[----:B------:R-:W-:Y:S01]  /*0940*/  SHF.R.U32.HI R7, RZ, R10, R7 ;  /* 0x0000000aff077219 */ /* 0x000fe20000011607 */
[----:B------:R-:W-:Y:S01]  /*0950*/  FMUL R6, R6, UR4 ;  /* 0x0000000406067c20 */ /* 0x000fe20008400000 */
[----:B------:R-:W-:-:S03]  /*0960*/  ISETP.NE.AND.EX P0, PT, R27, RZ, PT, P0 ;  /* 0x000000ff1b00720c */ /* 0x000fc60003f05300 */
[----:B------:R-:W1:Y:S01]  /*0970*/  LDC R14, c[0x0][0x148] ;  /* 0x00005200ff0e7b82 */ /* 0x000e620000000800 */
[----:B--2---:R-:W-:-:S07]  /*0980*/  IMAD R0, R5, R8, R4 ;  /* 0x0000000805007224 */ /* 0x004fce00078e0204 */
[----:B------:R-:W2:Y:S01]  /*0990*/  LDC R22, c[0x0][0x600] ;  /* 0x00018000ff167b82 */ /* 0x000ea20000000800 */
[-CC-:B----4-:R-:W-:Y:S02]  /*09a0*/  SHF.R.U64 R28, R20, R12.reuse, R7.reuse ;  /* 0x0000000c141c7219 */ /* 0x190fe40000001207 */
[----:B------:R-:W-:Y:S01]  /*09b0*/  SHF.R.U32.HI R5, RZ, R12, R7 ;  /* 0x0000000cff057219 */ /* 0x000fe20000011607 */
[----:B------:R-:W-:Y:S01]  /*09c0*/  IMAD.MOV.U32 R7, RZ, RZ, 0x1 ;  /* 0x00000001ff077424 */ /* 0x000fe200078e00ff */
[----:B------:R3:W4:Y:S03]  /*09d0*/  F2I.U32.TRUNC.NTZ R12, R6 ;  /* 0x00000006000c7305 */ /* 0x000726000020f000 */
[----:B------:R-:W1:Y:S01]  /*09e0*/  LDC R15, c[0x0][0x648] ;  /* 0x00019200ff0f7b82 */ /* 0x000e620000000800 */
[-C--:B0-----:R-:W-:Y:S02]  /*09f0*/  SHF.L.U32 R4, R9, R24.reuse, RZ ;  /* 0x0000001809047219 */ /* 0x081fe400000006ff */
[----:B------:R-:W-:-:S02]  /*0a00*/  SHF.R.U64 R30, R28, R24, R5 ;  /* 0x000000181c1e7219 */ /* 0x000fc40000001205 */
[----:B------:R-:W-:Y:S02]  /*0a10*/  LOP3.LUT R11, RZ, R4, RZ, 0x33, !PT ;  /* 0x00000004ff0b7212 */ /* 0x000fe400078e33ff */
[-C--:B------:R-:W-:Y:S01]  /*0a20*/  SHF.R.U32.HI R5, RZ, R24.reuse, R5 ;  /* 0x00000018ff057219 */ /* 0x080fe20000011605 */
[----:B------:R-:W0:Y:S01]  /*0a30*/  LDC R21, c[0x0][0x638] ;  /* 0x00018e00ff157b82 */ /* 0x000e220000000800 */
[----:B------:R-:W-:Y:S01]  /*0a40*/  SHF.L.U32 R10, R7, R24, RZ ;  /* 0x00000018070a7219 */ /* 0x000fe200000006ff */
[----:B------:R-:W-:-:S06]  /*0a50*/  IMAD.MOV.U32 R4, RZ, RZ, R30 ;  /* 0x000000ffff047224 */ /* 0x000fcc00078e001e */
[----:B------:R-:W0:Y:S01]  /*0a60*/  LDC R152, c[0x0][0x610] ;  /* 0x00018400ff987b82 */ /* 0x000e220000000800 */
[----:B---34-:R-:W-:Y:S05]  /*0a70*/  @!P0 BRA `(.L_x_6) ;  /* 0x0000000000288947 */ /* 0x018fea0003800000 */
[----:B------:R-:W3:Y:S02]  /*0a80*/  LDC R9, c[0x0][0x64c] ;  /* 0x00019300ff097b82 */ /* 0x000ee40000000800 */
[----:B---3--:R-:W-:-:S05]  /*0a90*/  IADD3 R9, P0, R30, R9, RZ ;  /* 0x000000091e097210 */ /* 0x008fca0007f1e0ff */
        /* <DEDUP_REMOVED lines=8> */
.L_x_6:
[----:B-1----:R-:W-:Y:S01]  /*0b20*/  SHF.R.U64 R4, R4, R15, R5 ;  /* 0x0000000f04047219 */ /* 0x002fe20000001205 */
[----:B--2---:R-:W-:Y:S01]  /*0b30*/  VIADD R5, R22, 0xffffffff ;  /* 0xffffffff16057836 */ /* 0x004fe20000000000 */
[----:B------:R-:W-:Y:S01]  /*0b40*/  LOP3.LUT R11, R28, R11, RZ, 0xc0, !PT ;  /* 0x0000000b1c0b7212 */ /* 0x000fe200078ec0ff */
[----:B------:R-:W-:Y:S02]  /*0b50*/  IMAD.MOV R12, RZ, RZ, -R12 ;  /* 0x000000ffff0c7224 */ /* 0x000fe400078e0a0c */
[----:B------:R-:W-:Y:S01]  /*0b60*/  IMAD.MOV R6, RZ, RZ, -R4 ;  /* 0x000000ffff067224 */ /* 0x000fe200078e0a04 */
[----:B------:R-:W-:Y:S01]  /*0b70*/  LOP3.LUT R5, R20, R5, RZ, 0xc0, !PT ;  /* 0x0000000514057212 */ /* 0x000fe200078ec0ff */
[----:B------:R-:W-:Y:S02]  /*0b80*/  @P3 IMAD R0, R14, R12, R3 ;  /* 0x0000000c0e003224 */ /* 0x000fe400078e0203 */
[----:B------:R-:W-:Y:S02]  /*0b90*/  IMAD R11, R10, R4, R11 ;  /* 0x000000040a0b7224 */ /* 0x000fe400078e020b */
[----:B0-----:R-:W-:-:S02]  /*0ba0*/  IMAD R3, R6, R21, R30 ;  /* 0x0000001506037224 */ /* 0x001fc400078e021e */
[----:B------:R-:W-:Y:S02]  /*0bb0*/  IMAD R152, R11, R152, R0 ;  /* 0x000000980b987224 */ /* 0x000fe400078e0200 */
[----:B------:R-:W-:Y:S02]  /*0bc0*/  IMAD R3, R3, R22, R5 ;  /* 0x0000001603037224 */ /* 0x000fe400078e0205 */
[----:B------:R-:W-:Y:S02]  /*0bd0*/  IMAD.MOV.U32 R0, RZ, RZ, 0x1 ;  /* 0x00000001ff007424 */ /* 0x000fe400078e00ff */
[----:B------:R-:W-:Y:S01]  /*0be0*/  IMAD.MOV.U32 R22, RZ, RZ, R25 ;  /* 0x000000ffff167224 */ /* 0x000fe200078e0019 */
[----:B------:R-:W-:Y:S02]  /*0bf0*/  SEL R23, R3, R152, !P3 ;  /* 0x0000009803177207 */ /* 0x000fe40005800000 */
[----:B------:R-:W-:-:S07]  /*0c00*/  SEL R152, R152, R3, !P3 ;  /* 0x0000000398987207 */ /* 0x000fce0005800000 */
.L_x_4:
[----:B------:R-:W-:-:S08]  /*0c10*/  NOP ;  /* 0x0000000000007918 */ /* 0x000fd00000000000 */
[----:B------:R-:W0:Y:S02]  /*0c20*/  USETMAXREG.TRY_ALLOC.CTAPOOL UP0, 0xe8 ;  /* 0x000000e8000079c8 */ /* 0x000e240008000600 */
[----:B0-----:R-:W-:-:S13]  /*0c30*/  PLOP3.LUT P0, PT, PT, PT, UP0, 0x80, 0x0 ;  /* 0x000000000000781c */ /* 0x001fda0003f0f008 */
[----:B------:R-:W-:Y:S05]  /*0c40*/  @!P0 BRA `(.L_x_4) ;  /* 0xfffffffc00f08947 */ /* 0x000fea000383ffff */
[----:B------:R-:W-:Y:S01]  /*0c50*/  ULDC.64 UR4, c[0x0][0x598] ;  /* 0x0001660000047ab9 */ /* 0x000fe20000000a00 */
[----:B------:R-:W-:Y:S01]  /*0c60*/  ULDC.64 UR36, c[0x0][0x208] ;  /* 0x0000820000247ab9 */ /* 0x000fe20000000a00 */
[----:B------:R-:W-:-:S04]  /*0c70*/  ISETP.NE.U32.AND P0, PT, RZ, UR4, PT ;  /* 0x00000004ff007c0c */ /* 0x000fc8000bf05070 */
[----:B------:R-:W-:-:S13]  /*0c80*/  ISETP.NE.AND.EX P0, PT, RZ, UR5, PT, P0 ;  /* 0x00000005ff007c0c */ /* 0x000fda000bf05300 */
[----:B------:R-:W-:Y:S05]  /*0c90*/  @!P0 BRA `(.L_x_7) ;  /* 0x00000000001c8947 */ /* 0x000fea0003800000 */
[----:B------:R-:W0:Y:S02]  /*0ca0*/  LDC.64 R4, c[0x0][0x598] ;  /* 0x00016600ff047b82 */ /* 0x000e240000000a00 */
[----:B0-----:R-:W2:Y:S02]  /*0cb0*/  LDG.E.64 R4, desc[UR36][R4.64] ;  /* 0x0000002404047981 */ /* 0x001ea4000c1e1b00 */
[----:B--2---:R-:W-:-:S04]  /*0cc0*/  ISETP.NE.U32.AND P0, PT, R4, RZ, PT ;  /* 0x000000ff0400720c */ /* 0x004fc80003f05070 */
[----:B------:R-:W-:-:S13]  /*0cd0*/  ISETP.NE.AND.EX P0, PT, R5, RZ, PT, P0 ;  /* 0x000000ff0500720c */ /* 0x000fda0003f05300 */
[----:B------:R-:W-:Y:S05]  /*0ce0*/  @!P0 BRA `(.L_x_7) ;  /* 0x0000000000088947 */ /* 0x000fea0003800000 */
[----:B------:R0:W5:Y:S01]  /*0cf0*/  LD.E R153, desc[UR36][R4.64] ;  /* 0x0000002404997980 */ /* 0x000162000c101900 */
[----:B------:R-:W-:Y:S05]  /*0d00*/  BRA `(.L_x_8) ;  /* 0x0000000000247947 */ /* 0x000fea0003800000 */
.L_x_7:
[----:B------:R-:W-:Y:S02]  /*0d10*/  ULDC.64 UR4, c[0x0][0x588] ;  /* 0x0001620000047ab9 */ /* 0x000fe40000000a00 */
[----:B------:R-:W-:-:S04]  /*0d20*/  ISETP.NE.U32.AND P0, PT, RZ, UR4, PT ;  /* 0x00000004ff007c0c */ /* 0x000fc8000bf05070 */
[----:B------:R-:W-:-:S13]  /*0d30*/  ISETP.NE.AND.EX P0, PT, RZ, UR5, PT, P0 ;  /* 0x00000005ff007c0c */ /* 0x000fda000bf05300 */
[----:B------:R-:W-:Y:S05]  /*0d40*/  @!P0 BRA `(.L_x_9) ;  /* 0x00000000000c8947 */ /* 0x000fea0003800000 */
[----:B------:R-:W0:Y:S02]  /*0d50*/  LDC.64 R4, c[0x0][0x588] ;  /* 0x00016200ff047b82 */ /* 0x000e240000000a00 */
[----:B0-----:R1:W5:Y:S01]  /*0d60*/  LDG.E R153, desc[UR36][R4.64] ;  /* 0x0000002404997981 */ /* 0x001362000c1e1900 */
[----:B------:R-:W-:Y:S05]  /*0d70*/  BRA `(.L_x_8) ;  /* 0x0000000000087947 */ /* 0x000fea0003800000 */
.L_x_9:
[----:B------:R-:W-:Y:S02]  /*0d80*/  ULDC UR4, c[0x0][0x580] ;  /* 0x0001600000047ab9 */ /* 0x000fe40000000800 */
[----:B------:R-:W-:-:S07]  /*0d90*/  IMAD.U32 R153, RZ, RZ, UR4 ;  /* 0x00000004ff997e24 */ /* 0x000fce000f8e00ff */
.L_x_8:
[----:B------:R-:W-:Y:S02]  /*0da0*/  ULDC.64 UR4, c[0x0][0x5a0] ;  /* 0x0001680000047ab9 */ /* 0x000fe40000000a00 */
[----:B------:R-:W-:-:S04]  /*0db0*/  ISETP.NE.U32.AND P0, PT, RZ, UR4, PT ;  /* 0x00000004ff007c0c */ /* 0x000fc8000bf05070 */
[----:B------:R-:W-:-:S13]  /*0dc0*/  ISETP.NE.AND.EX P0, PT, RZ, UR5, PT, P0 ;  /* 0x00000005ff007c0c */ /* 0x000fda000bf05300 */
[----:B------:R-:W-:Y:S05]  /*0dd0*/  @!P0 BRA `(.L_x_10) ;  /* 0x00000000001c8947 */ /* 0x000fea0003800000 */
[----:B01----:R-:W0:Y:S02]  /*0de0*/  LDC.64 R4, c[0x0][0x5a0] ;  /* 0x00016800ff047b82 */ /* 0x003e240000000a00 */
[----:B0-----:R-:W2:Y:S02]  /*0df0*/  LDG.E.64 R4, desc[UR36][R4.64] ;  /* 0x0000002404047981 */ /* 0x001ea4000c1e1b00 */
[----:B--2---:R-:W-:-:S04]  /*0e00*/  ISETP.NE.U32.AND P0, PT, R4, RZ, PT ;  /* 0x000000ff0400720c */ /* 0x004fc80003f05070 */
[----:B------:R-:W-:-:S13]  /*0e10*/  ISETP.NE.AND.EX P0, PT, R5, RZ, PT, P0 ;  /* 0x000000ff0500720c */ /* 0x000fda0003f05300 */
[----:B------:R-:W-:Y:S05]  /*0e20*/  @!P0 BRA `(.L_x_10) ;  /* 0x0000000000088947 */ /* 0x000fea0003800000 */
[----:B------:R0:W5:Y:S01]  /*0e30*/  LD.E R154, desc[UR36][R4.64] ;  /* 0x00000024049a7980 */ /* 0x000162000c101900 */
[----:B------:R-:W-:Y:S05]  /*0e40*/  BRA `(.L_x_11) ;  /* 0x0000000000247947 */ /* 0x000fea0003800000 */
.L_x_10:
[----:B------:R-:W-:Y:S02]  /*0e50*/  ULDC.64 UR4, c[0x0][0x590] ;  /* 0x0001640000047ab9 */ /* 0x000fe40000000a00 */
[----:B------:R-:W-:-:S04]  /*0e60*/  ISETP.NE.U32.AND P0, PT, RZ, UR4, PT ;  /* 0x00000004ff007c0c */ /* 0x000fc8000bf05070 */
[----:B------:R-:W-:-:S13]  /*0e70*/  ISETP.NE.AND.EX P0, PT, RZ, UR5, PT, P0 ;  /* 0x00000005ff007c0c */ /* 0x000fda000bf05300 */
[----:B------:R-:W-:Y:S05]  /*0e80*/  @!P0 BRA `(.L_x_12) ;  /* 0x00000000000c8947 */ /* 0x000fea0003800000 */
[----:B------:R-:W2:Y:S02]  /*0e90*/  LDC.64 R154, c[0x0][0x590] ;  /* 0x00016400ff9a7b82 */ /* 0x000ea40000000a00 */
[----:B--2---:R2:W5:Y:S01]  /*0ea0*/  LDG.E R154, desc[UR36][R154.64] ;  /* 0x000000249a9a7981 */ /* 0x004562000c1e1900 */
[----:B------:R-:W-:Y:S05]  /*0eb0*/  BRA `(.L_x_11) ;  /* 0x0000000000087947 */ /* 0x000fea0003800000 */
.L_x_12:
[----:B------:R-:W-:Y:S02]  /*0ec0*/  ULDC UR4, c[0x0][0x584] ;  /* 0x0001610000047ab9 */ /* 0x000fe40000000800 */
[----:B------:R-:W-:-:S07]  /*0ed0*/  IMAD.U32 R154, RZ, RZ, UR4 ;  /* 0x00000004ff9a7e24 */ /* 0x000fce000f8e00ff */
.L_x_11:
[----:B------:R-:W-:-:S13]  /*0ee0*/  LOP3.LUT P0, RZ, R0, 0xff, RZ, 0xc0, !PT ;  /* 0x000000ff00ff7812 */ /* 0x000fda000780c0ff */
[----:B------:R-:W-:Y:S05]  /*0ef0*/  @!P0 EXIT ;  /* 0x000000000000894d */ /* 0x000fea0003800000 */
[----:B------:R-:W-:Y:S01]  /*0f00*/  ULDC UR4, c[0x0][0x28c] ;  /* 0x0000a30000047ab9 */ /* 0x000fe20000000800 */
[----:B------:R-:W-:Y:S01]  /*0f10*/  UMOV UR38, URZ ;  /* 0x0000003f00267c82 */ /* 0x000fe20008000000 */
[----:B------:R-:W-:Y:S01]  /*0f20*/  UIADD3 UR4, UR4, 0x7f, URZ ;  /* 0x0000007f04047890 */ /* 0x000fe2000fffe03f */
[----:B------:R-:W-:-:S03]  /*0f30*/  UMOV UR39, URZ ;  /* 0x0000003f00277c82 */ /* 0x000fc60008000000 */
[----:B------:R-:W-:-:S04]  /*0f40*/  USHF.R.S32.HI UR5, URZ, 0x1f, UR4 ;  /* 0x0000001f3f057899 */ /* 0x000fc80008011404 */
[----:B------:R-:W-:-:S04]  /*0f50*/  ULEA.HI UR5, UR5, UR4, URZ, 0x7 ;  /* 0x0000000405057291 */ /* 0x000fc8000f8f383f */
[----:B------:R-:W-:-:S12]  /*0f60*/  USHF.R.S32.HI UR40, URZ, 0x7, UR5 ;  /* 0x000000073f287899 */ /* 0x000fd80008011405 */
.L_x_290:
[----:B------:R-:W-:Y:S01]  /*0f70*/  LOP3.LUT R0, R18, 0x80, RZ, 0xc0, !PT ;  /* 0x0000008012007812 */ /* 0x000fe200078ec0ff */
[----:B---3--:R-:W3:Y:S01]  /*0f80*/  S2UR UR7, SR_CgaCtaId ;  /* 0x00000000000779c3 */ /* 0x008ee20000008800 */
[----:B------:R-:W-:Y:S02]  /*0f90*/  UMOV UR6, 0x400 ;  /* 0x0000040000067882 */ /* 0x000fe40000000000 */
[----:B------:R-:W-:-:S06]  /*0fa0*/  SHF.R.U32.HI R0, RZ, 0x7, R0 ;  /* 0x00000007ff007819 */ /* 0x000fcc0000011600 */
[----:B----4-:R-:W4:Y:S01]  /*0fb0*/  SHFL.IDX PT, R0, R0, RZ, 0x1f ;  /* 0x00001fff00007589 */ /* 0x010f2200000e0000 */
[----:B---3--:R-:W-:Y:S01]  /*0fc0*/  ULEA UR6, UR7, UR6, 0x18 ;  /* 0x0000000607067291 */ /* 0x008fe2000f8ec03f */
[----:B----4-:R-:W-:-:S13]  /*0fd0*/  R2UR UR4, R0 ;  /* 0x00000000000472ca */ /* 0x010fda00000e0000 */
[----:B------:R-:W-:-:S04]  /*0fe0*/  ULEA.HI UR5, UR4, UR4, URZ, 0x1 ;  /* 0x0000000404057291 */ /* 0x000fc8000f8f083f */
[----:B------:R-:W-:-:S04]  /*0ff0*/  ULOP3.LUT UR5, UR5, 0x7fffe, URZ, 0xc0, !UPT ;  /* 0x0007fffe05057892 */ /* 0x000fc8000f8ec03f */
[----:B------:R-:W-:-:S03]  /*1000*/  UIADD3 UR5, UR4, -UR5, URZ ;  /* 0x8000000504057290 */ /* 0x000fc6000fffe03f */
[----:B------:R-:W-:Y:S01]  /*1010*/  ULDC UR4, c[0x0][0x28c] ;  /* 0x0000a30000047ab9 */ /* 0x000fe20000000800 */
[----:B------:R-:W-:Y:S01]  /*1020*/  ULEA UR5, UR5, UR6, 0xd ;  /* 0x0000000605057291 */ /* 0x000fe2000f8e683f */
[----:B------:R-:W-:-:S03]  /*1030*/  ISETP.LT.AND P0, PT, RZ, UR4, PT ;  /* 0x00000004ff007c0c */ /* 0x000fc6000bf01270 */
[----:B------:R-:W-:-:S04]  /*1040*/  UIADD3 UR5, UR5, 0x180, URZ ;  /* 0x0000018005057890 */ /* 0x000fc8000fffe03f */
[----:B------:R-:W-:-:S04]  /*1050*/  USHF.R.U32.HI UR5, URZ, 0x4, UR5 ;  /* 0x000000043f057899 */ /* 0x000fc80008011605 */
[----:B------:R-:W-:Y:S02]  /*1060*/  ULOP3.LUT UR41, UR5, 0x3fff, URZ, 0xc0, !UPT ;  /* 0x00003fff05297892 */ /* 0x000fe4000f8ec03f */
[----:B------:R-:W-:Y:S10]  /*1070*/  @P0 BRA `(.L_x_13) ;  /* 0x0000000000400947 */ /* 0x000ff40003800000 */
[----:B------:R-:W-:Y:S01]  /*1080*/  MOV R0, 0x0 ;  /* 0x0000000000007802 */ /* 0x000fe20000000f00 */
[----:B------:R-:W-:Y:S01]  /*1090*/  ULDC.64 UR4, c[0x4][0x68] ;  /* 0x01001a0000047ab9 */ /* 0x000fe20000000a00 */
[----:B------:R-:W-:Y:S01]  /*10a0*/  ULDC.64 UR6, c[0x4][0x8] ;  /* 0x0100020000067ab9 */ /* 0x000fe20000000a00 */
[----:B01----:R-:W-:Y:S01]  /*10b0*/  IMAD.U32 R4, RZ, RZ, UR4 ;  /* 0x00000004ff047e24 */ /* 0x003fe2000f8e00ff */
[----:B------:R0:W1:Y:S01]  /*10c0*/  LDC.64 R14, c[0x4][R0] ;  /* 0x01000000000e7b82 */ /* 0x0000620000000a00 */
[----:B------:R-:W-:Y:S01]  /*10d0*/  IMAD.U32 R5, RZ, RZ, UR5 ;  /* 0x00000005ff057e24 */ /* 0x000fe2000f8e00ff */
[----:B------:R-:W-:Y:S01]  /*10e0*/  ULDC.64 UR4, c[0x4][0x70] ;  /* 0x01001c0000047ab9 */ /* 0x000fe20000000a00 */
[----:B------:R-:W-:Y:S02]  /*10f0*/  IMAD.U32 R10, RZ, RZ, UR6 ;  /* 0x00000006ff0a7e24 */ /* 0x000fe4000f8e00ff */
[----:B------:R-:W-:Y:S02]  /*1100*/  IMAD.U32 R6, RZ, RZ, UR4 ;  /* 0x00000004ff067e24 */ /* 0x000fe4000f8e00ff */
[----:B------:R-:W-:-:S02]  /*1110*/  IMAD.U32 R7, RZ, RZ, UR5 ;  /* 0x00000005ff077e24 */ /* 0x000fc4000f8e00ff */
[----:B------:R-:W-:Y:S02]  /*1120*/  IMAD.U32 R11, RZ, RZ, UR7 ;  /* 0x00000007ff0b7e24 */ /* 0x000fe4000f8e00ff */
[----:B------:R-:W-:Y:S02]  /*1130*/  IMAD.MOV.U32 R8, RZ, RZ, 0x1e1 ;  /* 0x000001e1ff087424 */ /* 0x000fe400078e00ff */
[----:B------:R-:W-:Y:S02]  /*1140*/  IMAD.MOV.U32 R12, RZ, RZ, 0x1 ;  /* 0x00000001ff0c7424 */ /* 0x000fe400078e00ff */
[----:B0-----:R-:W-:-:S07]  /*1150*/  IMAD.MOV.U32 R13, RZ, RZ, RZ ;  /* 0x000000ffff0d7224 */ /* 0x001fce00078e00ff */
[----:B------:R-:W-:-:S07]  /*1160*/  LEPC R20, `(.L_x_13) ;  /* 0x000000001014794e */ /* 0x000fce0000000000 */
[----:B-12--5:R-:W-:Y:S05]  /*1170*/  CALL.ABS.NOINC R14 ;  /* 0x000000000e007343 */ /* 0x026fea0003c00000 */
.L_x_13:
[----:B------:R-:W-:-:S04]  /*1180*/  LOP3.LUT R0, R19, 0x1, RZ, 0xfc, !PT ;  /* 0x0000000113007812 */ /* 0x000fc800078efcff */
[----:B------:R-:W-:-:S13]  /*1190*/  ISETP.NE.AND P0, PT, R0, 0x3, PT ;  /* 0x000000030000780c */ /* 0x000fda0003f05270 */
[----:B------:R-:W-:Y:S05]  /*11a0*/  @!P0 BRA `(.L_x_14) ;  /* 0x0000000000048947 */ /* 0x000fea0003800000 */
[----:B------:R-:W-:Y:S01]  /*11b0*/  BPT.TRAP 0x1 ;  /* 0x000000040000795c */ /* 0x000fe20000300000 */
.L_x_14:
[----:B------:R-:W3:Y:S01]  /*11c0*/  S2UR UR5, SR_CgaCtaId ;  /* 0x00000000000579c3 */ /* 0x000ee20000008800 */
[----:B------:R-:W-:Y:S01]  /*11d0*/  UMOV UR4, 0x400 ;  /* 0x0000040000047882 */ /* 0x000fe20000000000 */
[----:B------:R-:W-:Y:S02]  /*11e0*/  IMAD.U32 R0, RZ, RZ, UR38 ;  /* 0x00000026ff007e24 */ /* 0x000fe4000f8e00ff */
[----:B------:R-:W-:-:S03]  /*11f0*/  IMAD.U32 R3, RZ, RZ, UR39 ;  /* 0x00000027ff037e24 */ /* 0x000fc6000f8e00ff */
[----:B------:R-:W-:Y:S01]  /*1200*/  SHF.L.U32 R0, R0, 0x1f, RZ ;  /* 0x0000001f00007819 */ /* 0x000fe200000006ff */
[----:B---3--:R-:W-:-:S06]  /*1210*/  ULEA UR4, UR5, UR4, 0x18 ;  /* 0x0000000405047291 */ /* 0x008fcc000f8ec03f */
[----:B------:R-:W-:-:S04]  /*1220*/  IMAD.U32 R6, RZ, RZ, UR4 ;  /* 0x00000004ff067e24 */ /* 0x000fc8000f8e00ff */
[----:B------:R-:W-:-:S04]  /*1230*/  IMAD R3, R3, 0x8, R6 ;  /* 0x0000000803037824 */ /* 0x000fc800078e0206 */
[----:B------:R3:W4:Y:S01]  /*1240*/  SYNCS.PHASECHK.TRANS64.TRYWAIT P1, [R3+URZ], R0 ;  /* 0x00000000030075a7 */ /* 0x000722000802017f */
[----:B------:R-:W-:Y:S05]  /*1250*/  @!P0 BRA `(.L_x_15) ;  /* 0x0000000000048947 */ /* 0x000fea0003800000 */
[----:B------:R-:W-:Y:S01]  /*1260*/  BPT.TRAP 0x1 ;  /* 0x000000040000795c */ /* 0x000fe20000300000 */
.L_x_15:
[----:B----4-:R-:W-:Y:S05]  /*1270*/  @P1 BRA `(.L_x_16) ;  /* 0x0000000000081947 */ /* 0x010fea0003800000 */
[----:B------:R-:W4:Y:S02]  /*1280*/  SYNCS.PHASECHK.TRANS64.TRYWAIT P1, [R3+URZ], R0 ;  /* 0x00000000030075a7 */ /* 0x000f24000802017f */
[----:B----4-:R-:W-:Y:S05]  /*1290*/  @!P1 BRA `(.L_x_17) ;  /* 0x0000008800e49947 */ /* 0x010fea0003800000 */
.L_x_16:
[----:B------:R-:W-:-:S04]  /*12a0*/  UISETP.LT.AND UP0, UPT, UR40, 0x1, UPT ;  /* 0x000000012800788c */ /* 0x000fc8000bf01270 */
[----:B------:R-:W-:-:S06]  /*12b0*/  USEL UR4, UR40, 0x1, UP0 ;  /* 0x0000000128047887 */ /* 0x000fcc0008000000 */
[----:B---34-:R-:W-:Y:S01]  /*12c0*/  IMAD.U32 R0, RZ, RZ, UR4 ;  /* 0x00000004ff007e24 */ /* 0x018fe2000f8e00ff */
[----:B------:R-:W-:Y:S05]  /*12d0*/  WARPSYNC.ALL ;  /* 0x0000000000007948 */ /* 0x000fea0003800000 */
[----:B------:R-:W-:-:S04]  /*12e0*/  IADD3 R0, -R0, UR40, RZ ;  /* 0x0000002800007c10 */ /* 0x000fc8000fffe1ff */
[----:B------:R-:W-:Y:S02]  /*12f0*/  ISETP.GE.AND P1, PT, R0, 0x1, PT ;  /* 0x000000010000780c */ /* 0x000fe40003f26270 */
[----:B------:R-:W-:Y:S01]  /*1300*/  R2UR UR4, R6 ;  /* 0x00000000060472ca */ /* 0x000fe200000e0000 */
[----:B------:R-:W-:Y:S01]  /*1310*/  WARPGROUP.ARRIVE ;  /* 0x00000000000079c5 */ /* 0x000fe20000000000 */
[----:B------:R-:W-:Y:S01]  /*1320*/  UMOV UR9, 0x40000040 ;  /* 0x4000004000097882 */ /* 0x000fe20000000000 */
[----:B------:R-:W-:-:S10]  /*1330*/  UMOV UR11, 0x40000040 ;  /* 0x40000040000b7882 */ /* 0x000fd40000000000 */
[----:B------:R-:W-:-:S04]  /*1340*/  UIADD3 UR4, UR4, 0x18180, URZ ;  /* 0x0001818004047890 */ /* 0x000fc8000fffe03f */
[----:B------:R-:W-:-:S04]  /*1350*/  USHF.R.U32.HI UR4, URZ, 0x4, UR4 ;  /* 0x000000043f047899 */ /* 0x000fc80008011604 */
[----:B------:R-:W-:Y:S02]  /*1360*/  ULOP3.LUT UR5, UR4, 0x3fff, URZ, 0xc0, !UPT ;  /* 0x00003fff04057892 */ /* 0x000fe4000f8ec03f */
[----:B------:R-:W-:Y:S02]  /*1370*/  ULOP3.LUT UR4, UR41, 0x10000, URZ, 0xfc, !UPT ;  /* 0x0001000029047892 */ /* 0x000fe4000f8efc3f */
[----:B------:R-:W-:Y:S02]  /*1380*/  ULOP3.LUT UR5, UR5, 0x10000, URZ, 0xfc, !UPT ;  /* 0x0001000005057892 */ /* 0x000fe4000f8efc3f */
[----:B------:R-:W-:Y:S02]  /*1390*/  ULEA UR6, UR39, UR4, 0xa ;  /* 0x0000000427067291 */ /* 0x000fe4000f8e503f */
[----:B------:R-:W-:-:S05]  /*13a0*/  ULEA UR7, UR39, UR5, 0xb ;  /* 0x0000000527077291 */ /* 0x000fca000f8e583f */
[----:B------:R-:W-:Y:S02]  /*13b0*/  UMOV UR8, UR6 ;  /* 0x0000000600087c82 */ /* 0x000fe40008000000 */
[----:B------:R-:W-:Y:S02]  /*13c0*/  UMOV UR10, UR7 ;  /* 0x00000007000a7c82 */ /* 0x000fe40008000000 */
[----:B------:R-:W-:Y:S01]  /*13d0*/  IGMMA.64x256x32.S8.S8 R24, gdesc[UR8], RZ, !UPT, gsb0 ;  /* 0x06600000081879f1 */ /* 0x000fe2000c0410ff */
[----:B------:R-:W-:Y:S02]  /*13e0*/  UIADD3 UR8, UR6, 0x2, URZ ;  /* 0x0000000206087890 */ /* 0x000fe4000fffe03f */
[----:B------:R-:W-:Y:S01]  /*13f0*/  UIADD3 UR10, UR7, 0x2, URZ ;  /* 0x00000002070a7890 */ /* 0x000fe2000fffe03f */
[----:B------:R-:W-:Y:S01]  /*1400*/  UMOV UR9, 0x40000040 ;  /* 0x4000004000097882 */ /* 0x000fe20000000000 */
[----:B------:R-:W-:Y:S01]  /*1410*/  UMOV UR11, 0x40000040 ;  /* 0x40000040000b7882 */ /* 0x000fe20000000000 */
[----:B------:R-:W-:-:S02]  /*1420*/  WARPGROUP.DEPBAR.LE gsb0, 0x0 ;  /* 0x00008000000079c5 */ /* 0x000fc40000010000 */
[----:B------:R-:W-:-:S06]  /*1430*/  WARPGROUP.ARRIVE ;  /* 0x00000000000079c5 */ /* 0x000fcc0000000000 */
[----:B------:R-:W-:Y:S01]  /*1440*/  IGMMA.64x256x32.S8.S8 R24, gdesc[UR8], R24, gsb0 ;  /* 0x06600000081879f1 */ /* 0x000fe20008041018 */
[----:B------:R-:W-:Y:S02]  /*1450*/  UIADD3 UR8, UR6, 0x4, URZ ;  /* 0x0000000406087890 */ /* 0x000fe4000fffe03f */
[----:B------:R-:W-:Y:S01]  /*1460*/  UIADD3 UR10, UR7, 0x4, URZ ;  /* 0x00000004070a7890 */ /* 0x000fe2000fffe03f */
[----:B------:R-:W-:Y:S01]  /*1470*/  UMOV UR9, 0x40000040 ;  /* 0x4000004000097882 */ /* 0x000fe20000000000 */
[----:B------:R-:W-:Y:S01]  /*1480*/  UMOV UR11, 0x40000040 ;  /* 0x40000040000b7882 */ /* 0x000fe20000000000 */
[----:B------:R-:W-:Y:S02]  /*1490*/  WARPGROUP.DEPBAR.LE gsb0, 0x0 ;  /* 0x00008000000079c5 */ /* 0x000fe40000010000 */
        /* <DEDUP_REMOVED lines=8> */
[----:B------:R-:W-:Y:S03]  /*1520*/  IGMMA.64x256x32.S8.S8 R24, gdesc[UR8], R24, gsb0 ;  /* 0x06600000081879f1 */ /* 0x000fe60008041018 */
[----:B------:R-:W-:Y:S02]  /*1530*/  WARPGROUP.DEPBAR.LE gsb0, 0x0 ;  /* 0x00008000000079c5 */ /* 0x000fe40000010000 */
[----:B------:R-:W-:Y:S05]  /*1540*/  @!P1 BRA `(.L_x_18) ;  /* 0x0000000400209947 */ /* 0x000fea0003800000 */
[----:B------:R-:W-:Y:S02]  /*1550*/  UIADD3 UR6, UR39, 0x1, URZ ;  /* 0x0000000127067890 */ /* 0x000fe4000fffe03f */
[----:B------:R-:W-:Y:S02]  /*1560*/  IMAD.U32 R3, RZ, RZ, UR39 ;  /* 0x00000027ff037e24 */ /* 0x000fe4000f8e00ff */
[----:B------:R-:W-:-:S04]  /*1570*/  UISETP.NE.AND UP0, UPT, UR6, 0x6, UPT ;  /* 0x000000060600788c */ /* 0x000fc8000bf05270 */
[----:B------:R-:W-:Y:S02]  /*1580*/  USEL UR7, URZ, 0x1, UP0 ;  /* 0x000000013f077887 */ /* 0x000fe40008000000 */
[----:B------:R-:W-:Y:S02]  /*1590*/  USEL UR6, UR6, URZ, UP0 ;  /* 0x0000003f06067287 */ /* 0x000fe40008000000 */
[----:B------:R-:W-:-:S06]  /*15a0*/  ULOP3.LUT UR7, UR38, UR7, URZ, 0x3c, !UPT ;  /* 0x0000000726077292 */ /* 0x000fcc000f8e3c3f */
[----:B------:R-:W-:-:S07]  /*15b0*/  IMAD.U32 R7, RZ, RZ, UR7 ;  /* 0x00000007ff077e24 */ /* 0x000fce000f8e00ff */
.L_x_25:
[----:B------:R-:W-:Y:S05]  /*15c0*/  @!P0 BRA `(.L_x_19) ;  /* 0x0000000000048947 */ /* 0x000fea0003800000 */
[----:B------:R-:W-:Y:S01]  /*15d0*/  BPT.TRAP 0x1 ;  /* 0x000000040000795c */ /* 0x000fe20000300000 */
.L_x_19:
[----:B------:R-:W3:Y:S01]  /*15e0*/  S2UR UR8, SR_CgaCtaId ;  /* 0x00000000000879c3 */ /* 0x000ee20000008800 */
[----:B------:R-:W-:Y:S01]  /*15f0*/  UMOV UR7, 0x400 ;  /* 0x0000040000077882 */ /* 0x000fe20000000000 */
[----:B01----:R-:W-:Y:S01]  /*1600*/  IMAD.U32 R5, RZ, RZ, UR6 ;  /* 0x00000006ff057e24 */ /* 0x003fe2000f8e00ff */
[----:B------:R-:W-:Y:S01]  /*1610*/  SHF.L.U32 R4, R7, 0x1f, RZ ;  /* 0x0000001f07047819 */ /* 0x000fe200000006ff */
[----:B---3--:R-:W-:-:S06]  /*1620*/  ULEA UR7, UR8, UR7, 0x18 ;  /* 0x0000000708077291 */ /* 0x008fcc000f8ec03f */
[----:B------:R-:W-:-:S04]  /*1630*/  IMAD.U32 R6, RZ, RZ, UR7 ;  /* 0x00000007ff067e24 */ /* 0x000fc8000f8e00ff */
[----:B------:R-:W-:-:S04]  /*1640*/  IMAD R5, R5, 0x8, R6 ;  /* 0x0000000805057824 */ /* 0x000fc800078e0206 */
[----:B------:R0:W1:Y:S01]  /*1650*/  SYNCS.PHASECHK.TRANS64.TRYWAIT P1, [R5+URZ], R4 ;  /* 0x00000004050075a7 */ /* 0x000062000802017f */
[----:B------:R-:W-:Y:S05]  /*1660*/  @!P0 BRA `(.L_x_20) ;  /* 0x0000000000048947 */ /* 0x000fea0003800000 */
[----:B------:R-:W-:Y:S01]  /*1670*/  BPT.TRAP 0x1 ;  /* 0x000000040000795c */ /* 0x000fe20000300000 */
.L_x_20:
[----:B-1----:R-:W-:Y:S05]  /*1680*/  @P1 BRA `(.L_x_21) ;  /* 0x0000000000081947 */ /* 0x002fea0003800000 */
[----:B------:R-:W1:Y:S02]  /*1690*/  SYNCS.PHASECHK.TRANS64.TRYWAIT P1, [R5+URZ], R4 ;  /* 0x00000004050075a7 */ /* 0x000e64000802017f */
[----:B-1----:R-:W-:Y:S05]  /*16a0*/  @!P1 BRA `(.L_x_22) ;  /* 0x0000008400f49947 */ /* 0x002fea0003800000 */
.L_x_21:
[----:B------:R-:W-:Y:S01]  /*16b0*/  ULEA UR7, UR6, UR4, 0xa ;  /* 0x0000000406077291 */ /* 0x000fe2000f8e503f */
[----:B------:R-:W-:Y:S01]  /*16c0*/  WARPGROUP.ARRIVE ;  /* 0x00000000000079c5 */ /* 0x000fe20000000000 */
[----:B------:R-:W-:Y:S01]  /*16d0*/  ULEA UR12, UR6, UR5, 0xb ;  /* 0x00000005060c7291 */ /* 0x000fe2000f8e583f */
[----:B------:R-:W-:Y:S01]  /*16e0*/  UMOV UR9, 0x40000040 ;  /* 0x4000004000097882 */ /* 0x000fe20000000000 */
[----:B------:R-:W-:-:S03]  /*16f0*/  UMOV UR11, 0x40000040 ;  /* 0x40000040000b7882 */ /* 0x000fc60000000000 */
[----:B------:R-:W-:Y:S02]  /*1700*/  UMOV UR8, UR7 ;  /* 0x0000000700087c82 */ /* 0x000fe40008000000 */
[----:B------:R-:W-:Y:S02]  /*1710*/  UMOV UR10, UR12 ;  /* 0x0000000c000a7c82 */ /* 0x000fe40008000000 */
[----:B------:R-:W-:Y:S01]  /*1720*/  IGMMA.64x256x32.S8.S8 R24, gdesc[UR8], R24, gsb0 ;  /* 0x06600000081879f1 */ /* 0x000fe20008041018 */
        /* <DEDUP_REMOVED lines=23> */
[----:B------:R-:W-:Y:S01]  /*18a0*/  BPT.TRAP 0x1 ;  /* 0x000000040000795c */ /* 0x000fe20000300000 */
.L_x_23:
[----:B01----:R-:W-:Y:S01]  /*18b0*/  IMAD R4, R3, 0x8, R6 ;  /* 0x0000000803047824 */ /* 0x003fe200078e0206 */
[----:B------:R-:W-:-:S03]  /*18c0*/  ISETP.GT.U32.AND P1, PT, R19, 0x1, PT ;  /* 0x000000011300780c */ /* 0x000fc60003f24070 */
[----:B------:R-:W-:-:S05]  /*18d0*/  VIADD R4, R4, 0x30 ;  /* 0x0000003004047836 */ /* 0x000fca0000000000 */
[----:B------:R-:W-:-:S04]  /*18e0*/  PRMT R4, RZ, 0x654, R4 ;  /* 0x00000654ff047816 */ /* 0x000fc80000000004 */
[----:B------:R0:W-:Y:S01]  /*18f0*/  SYNCS.ARRIVE.TRANS64.RED.A1T0 RZ, [R4+URZ], RZ ;  /* 0x000000ff04ff79a7 */ /* 0x0001e2000810043f */
[----:B------:R-:W-:Y:S05]  /*1900*/  @P1 BRA `(.L_x_24) ;  /* 0x0000000000041947 */ /* 0x000fea0003800000 */
[----:B------:R-:W-:Y:S01]  /*1910*/  BPT.TRAP 0x1 ;  /* 0x000000040000795c */ /* 0x000fe20000300000 */
.L_x_24:
[----:B------:R-:W-:Y:S01]  /*1920*/  UIADD3 UR6, UR6, 0x1, URZ ;  /* 0x0000000106067890 */ /* 0x000fe2000fffe03f */
[C---:B------:R-:W-:Y:S01]  /*1930*/  ISETP.GT.AND P2, PT, R0.reuse, 0x1, PT ;  /* 0x000000010000780c */ /* 0x040fe20003f44270 */
[----:B------:R-:W-:Y:S02]  /*1940*/  VIADD R3, R3, 0x1 ;  /* 0x0000000103037836 */ /* 0x000fe40000000000 */
[----:B------:R-:W-:Y:S01]  /*1950*/  UISETP.NE.AND UP0, UPT, UR6, 0x6, UPT ;  /* 0x000000060600788c */ /* 0x000fe2000bf05270 */
[----:B------:R-:W-:Y:S02]  /*1960*/  VIADD R0, R0, 0xffffffff ;  /* 0xffffffff00007836 */ /* 0x000fe40000000000 */
[C---:B------:R-:W-:Y:S01]  /*1970*/  ISETP.NE.AND P1, PT, R3.reuse, 0x6, PT ;  /* 0x000000060300780c */ /* 0x040fe20003f25270 */
[----:B------:R-:W-:Y:S02]  /*1980*/  USEL UR7, URZ, 0x1, UP0 ;  /* 0x000000013f077887 */ /* 0x000fe40008000000 */
[----:B------:R-:W-:Y:S01]  /*1990*/  USEL UR6, UR6, URZ, UP0 ;  /* 0x0000003f06067287 */ /* 0x000fe20008000000 */
[----:B------:R-:W-:-:S03]  /*19a0*/  SEL R3, R3, RZ, P1 ;  /* 0x000000ff03037207 */ /* 0x000fc60000800000 */
[----:B------:R-:W-:Y:S01]  /*19b0*/  LOP3.LUT R7, R7, UR7, RZ, 0x3c, !PT ;  /* 0x0000000707077c12 */ /* 0x000fe2000f8e3cff */
[----:B------:R-:W-:Y:S07]  /*19c0*/  @P2 BRA `(.L_x_25) ;  /* 0xfffffff800fc2947 */ /* 0x000fee000383ffff */
.L_x_18:
[----:B------:R-:W3:Y:S02]  /*19d0*/  LDC R0, c[0x0][0x28c] ;  /* 0x0000a300ff007b82 */ /* 0x000ee40000000800 */
[----:B---3--:R-:W-:-:S13]  /*19e0*/  ISETP.GE.AND P1, PT, R0, 0x1, PT ;  /* 0x000000010000780c */ /* 0x008fda0003f26270 */
[----:B------:R-:W-:Y:S05]  /*19f0*/  @!P1 BRA `(.L_x_26) ;  /* 0x0000000000409947 */ /* 0x000fea0003800000 */
[----:B------:R-:W-:Y:S05]  /*1a00*/  @!P0 BRA `(.L_x_27) ;  /* 0x0000000000048947 */ /* 0x000fea0003800000 */
[----:B------:R-:W-:Y:S01]  /*1a10*/  BPT.TRAP 0x1 ;  /* 0x000000040000795c */ /* 0x000fe20000300000 */
.L_x_27:
[----:B------:R-:W-:Y:S01]  /*1a20*/  UISETP.LT.AND UP0, UPT, UR40, 0x1, UPT ;  /* 0x000000012800788c */ /* 0x000fe2000bf01270 */
[----:B------:R-:W-:-:S03]  /*1a30*/  ISETP.GT.U32.AND P0, PT, R19, 0x1, PT ;  /* 0x000000011300780c */ /* 0x000fc60003f04070 */
[----:B------:R-:W-:-:S04]  /*1a40*/  USEL UR6, UR40, 0x1, UP0 ;  /* 0x0000000128067887 */ /* 0x000fc80008000000 */
[----:B------:R-:W-:-:S04]  /*1a50*/  UIADD3 UR6, UR39, UR40, -UR6 ;  /* 0x0000002827067290 */ /* 0x000fc8000fffe806 */
[----:B------:R-:W-:-:S04]  /*1a60*/  UIMAD.WIDE.U32 UR4, UR6, -0x55555555, URZ ;  /* 0xaaaaaaab060478a5 */ /* 0x000fc8000f8e003f */
[----:B------:R-:W-:-:S04]  /*1a70*/  USHF.R.U32.HI UR4, URZ, 0x2, UR5 ;  /* 0x000000023f047899 */ /* 0x000fc80008011605 */
[----:B------:R-:W-:-:S06]  /*1a80*/  UIMAD UR6, UR4, -0x6, UR6 ;  /* 0xfffffffa040678a4 */ /* 0x000fcc000f8e0206 */
[----:B------:R-:W-:-:S04]  /*1a90*/  IMAD.U32 R3, RZ, RZ, UR6 ;  /* 0x00000006ff037e24 */ /* 0x000fc8000f8e00ff */
[----:B------:R-:W-:-:S04]  /*1aa0*/  IMAD R0, R3, 0x8, R6 ;  /* 0x0000000803007824 */ /* 0x000fc800078e0206 */
[----:B------:R-:W-:-:S05]  /*1ab0*/  VIADD R0, R0, 0x30 ;  /* 0x0000003000007836 */ /* 0x000fca0000000000 */
[----:B------:R-:W-:-:S04]  /*1ac0*/  PRMT R0, RZ, 0x654, R0 ;  /* 0x00000654ff007816 */ /* 0x000fc80000000000 */
[----:B------:R3:W-:Y:S01]  /*1ad0*/  SYNCS.ARRIVE.TRANS64.RED.A1T0 RZ, [R0+URZ], RZ ;  /* 0x000000ff00ff79a7 */ /* 0x0007e2000810043f */
[----:B------:R-:W-:Y:S05]  /*1ae0*/  @P0 BRA `(.L_x_26) ;  /* 0x0000000000040947 */ /* 0x000fea0003800000 */
[----:B------:R-:W-:Y:S01]  /*1af0*/  BPT.TRAP 0x1 ;  /* 0x000000040000795c */ /* 0x000fe20000300000 */
.L_x_26:
[----:B------:R-:W4:Y:S01]  /*1b00*/  LDC R9, c[0x0][0x288] ;  /* 0x0000a200ff097b82 */ /* 0x000f220000000800 */
[--C-:B---3--:R-:W-:Y:S01]  /*1b10*/  SHF.R.U32.HI R0, RZ, 0x2, R18.reuse ;  /* 0x00000002ff007819 */ /* 0x108fe20000011612 */
[----:B------:R-:W-:Y:S01]  /*1b20*/  UIADD3 UR39, UR40, UR39, URZ ;  /* 0x0000002728277290 */ /* 0x000fe2000fffe03f */
[----:B01----:R-:W-:Y:S01]  /*1b30*/  SHF.R.U32.HI R5, RZ, 0x7, R18 ;  /* 0x00000007ff057819 */ /* 0x003fe20000011612 */
[----:B------:R-:W-:Y:S01]  /*1b40*/  ULDC UR7, c[0x0][0x284] ;  /* 0x0000a10000077ab9 */ /* 0x000fe20000000800 */
[----:B------:R-:W-:Y:S01]  /*1b50*/  LOP3.LUT R4, R18, 0x60, RZ, 0xc0, !PT ;  /* 0x0000006012047812 */ /* 0x000fe200078ec0ff */
[----:B------:R-:W-:Y:S01]  /*1b60*/  UISETP.GT.U32.AND UP0, UPT, UR39, 0x5, UPT ;  /* 0x000000052700788c */ /* 0x000fe2000bf04070 */
[----:B------:R-:W-:Y:S01]  /*1b70*/  LOP3.LUT R3, R0, 0x7, RZ, 0xc0, !PT ;  /* 0x0000000700037812 */ /* 0x000fe200078ec0ff */
[----:B------:R-:W-:Y:S01]  /*1b80*/  UISETP.GE.U32.AND UP1, UPT, UR40, 0x6, UPT ;  /* 0x000000062800788c */ /* 0x000fe2000bf26070 */
[----:B------:R-:W-:Y:S01]  /*1b90*/  LOP3.LUT R0, R5, 0x1, RZ, 0xc0, !PT ;  /* 0x0000000105007812 */ /* 0x000fe200078ec0ff */
[----:B------:R-:W-:Y:S01]  /*1ba0*/  UISETP.LT.U32.AND UP0, UPT, UR40, 0x6, UP0 ;  /* 0x000000062800788c */ /* 0x000fe20008701070 */
[----:B------:R-:W-:Y:S01]  /*1bb0*/  SHF.R.U32.HI R6, RZ, 0x1, R4 ;  /* 0x00000001ff067819 */ /* 0x000fe20000011604 */
[----:B------:R-:W-:Y:S01]  /*1bc0*/  IMAD.SHL.U32 R4, R18, 0x2, RZ ;  /* 0x0000000212047824 */ /* 0x000fe200078e00ff */
[----:B------:R-:W-:Y:S01]  /*1bd0*/  SHF.R.S32.HI R14, RZ, 0x1f, R22 ;  /* 0x0000001fff0e7819 */ /* 0x000fe20000011416 */
[----:B------:R-:W-:Y:S01]  /*1be0*/  IMAD.SHL.U32 R8, R0, 0x40, RZ ;  /* 0x0000004000087824 */ /* 0x000fe200078e00ff */
[--C-:B------:R-:W-:Y:S01]  /*1bf0*/  IADD3 R5, RZ, -R6, -R3.reuse ;  /* 0x80000006ff057210 */ /* 0x100fe20007ffe803 */
[----:B------:R-:W-:Y:S01]  /*1c00*/  ULDC.64 UR8, c[0x0][0x5d0] ;  /* 0x0001740000087ab9 */ /* 0x000fe20000000a00 */
[----:B------:R-:W-:Y:S01]  /*1c10*/  LOP3.LUT R4, R4, 0x6, RZ, 0xc0, !PT ;  /* 0x0000000604047812 */ /* 0x000fe200078ec0ff */
[----:B------:R-:W-:Y:S01]  /*1c20*/  UIMAD.WIDE.U32 UR4, UR39, -0x55555555, URZ ;  /* 0xaaaaaaab270478a5 */ /* 0x000fe2000f8e003f */
[----:B------:R-:W-:Y:S01]  /*1c30*/  LOP3.LUT R3, R8, 0x40, R3, 0xe2, !PT ;  /* 0x0000004008037812 */ /* 0x000fe200078ee203 */
[----:B------:R-:W-:Y:S01]  /*1c40*/  IMAD R7, R0, -0x40, R5 ;  /* 0xffffffc000077824 */ /* 0x000fe200078e0205 */
[----:B------:R-:W-:Y:S01]  /*1c50*/  LOP3.LUT R0, R18, 0x3, RZ, 0xc0, !PT ;  /* 0x0000000312007812 */ /* 0x000fe200078ec0ff */
[----:B------:R-:W-:Y:S01]  /*1c60*/  USEL UR6, URZ, 0x1, !UP0 ;  /* 0x000000013f067887 */ /* 0x000fe2000c000000 */
[----:B------:R-:W-:Y:S01]  /*1c70*/  PRMT R8, R4, 0x6540, R23 ;  /* 0x0000654004087816 */ /* 0x000fe20000000017 */
[----:B------:R-:W-:Y:S01]  /*1c80*/  IMAD.SHL.U32 R23, R23, 0x100, RZ ;  /* 0x0000010017177824 */ /* 0x000fe200078e00ff */
[----:B------:R-:W-:Y:S01]  /*1c90*/  USHF.R.U32.HI UR4, URZ, 0x2, UR5 ;  /* 0x000000023f047899 */ /* 0x000fe20008011605 */
[----:B----4-:R-:W-:Y:S01]  /*1ca0*/  IMAD R12, R0, -0x2, R9 ;  /* 0xfffffffe000c7824 */ /* 0x010fe200078e0209 */
[----:B------:R-:W-:Y:S01]  /*1cb0*/  ULOP3.LUT UR38, UR38, UR6, URZ, 0x3c, !UPT ;  /* 0x0000000626267292 */ /* 0x000fe2000f8e3c3f */
[----:B------:R-:W-:Y:S01]  /*1cc0*/  IMAD.SHL.U32 R0, R152, 0x80, RZ ;  /* 0x0000008098007824 */ /* 0x000fe200078e00ff */
[----:B------:R-:W-:Y:S01]  /*1cd0*/  ISETP.GE.AND P0, PT, R23, R9, PT ;  /* 0x000000091700720c */ /* 0x000fe20003f06270 */
[----:B------:R-:W-:Y:S01]  /*1ce0*/  IMAD R5, R14, UR8, RZ ;  /* 0x000000080e057c24 */ /* 0x000fe2000f8e02ff */
[--C-:B------:R-:W-:Y:S01]  /*1cf0*/  SHF.R.S32.HI R9, RZ, 0x1f, R8.reuse ;  /* 0x0000001fff097819 */ /* 0x100fe20000011408 */
[----:B------:R-:W-:Y:S01]  /*1d00*/  IMAD.WIDE R10, R152, 0x80, RZ ;  /* 0x00000080980a7825 */ /* 0x000fe200078e02ff */
[C---:B------:R-:W-:Y:S01]  /*1d10*/  ISETP.GE.OR P0, PT, R0.reuse, UR7, P0 ;  /* 0x0000000700007c0c */ /* 0x040fe20008706670 */
[----:B------:R-:W-:Y:S01]  /*1d20*/  UIMAD UR39, UR4, -0x6, UR39 ;  /* 0xfffffffa042778a4 */ /* 0x000fe2000f8e0227 */
[----:B------:R-:W-:Y:S01]  /*1d30*/  IADD3 R160, -R0, UR7, R7 ;  /* 0x0000000700a07c10 */ /* 0x000fe2000fffe107 */
[C---:B------:R-:W-:Y:S01]  /*1d40*/  IMAD R13, R22.reuse, UR9, R5 ;  /* 0x00000009160d7c24 */ /* 0x040fe2000f8e0205 */
[----:B------:R-:W-:Y:S01]  /*1d50*/  @UP1 ULOP3.LUT UR38, UR38, 0x1, UR4, 0x78, !UPT ;  /* 0x0000000126261892 */ /* 0x000fe2000f8e7804 */
[----:B------:R-:W-:Y:S01]  /*1d60*/  IMAD.WIDE.U32 R4, R22, UR8, R8 ;  /* 0x0000000816047c25 */ /* 0x000fe2000f8e0008 */
[----:B------:R-:W-:-:S03]  /*1d70*/  LOP3.LUT R161, R10, R3, R6, 0xfe, !PT ;  /* 0x000000030aa17212 */ /* 0x000fc600078efe06 */
[----:B------:R-:W-:Y:S02]  /*1d80*/  IMAD.IADD R5, R5, 0x1, R13 ;  /* 0x0000000105057824 */ /* 0x000fe400078e020d */
[----:B------:R-:W-:Y:S02]  /*1d90*/  IMAD.IADD R0, R12, 0x1, -R23 ;  /* 0x000000010c007824 */ /* 0x000fe400078e0a17 */
[----:B------:R-:W-:Y:S01]  /*1da0*/  IMAD.MOV.U32 R152, RZ, RZ, -0x1 ;  /* 0xffffffffff987424 */ /* 0x000fe200078e00ff */
[----:B------:R-:W-:Y:S06]  /*1db0*/  @P0 BRA `(.L_x_28) ;  /* 0x0000006000a00947 */ /* 0x000fec0003800000 */
[----:B------:R-:W0:Y:S01]  /*1dc0*/  LDC.64 R12, c[0x0][0x5c8] ;  /* 0x00017200ff0c7b82 */ /* 0x000e220000000a00 */
[----:B------:R-:W-:Y:S01]  /*1dd0*/  ULDC.64 UR4, c[0x0][0x5c0] ;  /* 0x0001700000047ab9 */ /* 0x000fe20000000a00 */
[----:B------:R-:W-:Y:S01]  /*1de0*/  BSSY B0, `(.L_x_28) ;  /* 0x0000625000007945 */ /* 0x000fe20003800000 */
[-C--:B0-----:R-:W-:Y:S02]  /*1df0*/  IMAD R6, R11, R12.reuse, RZ ;  /* 0x0000000c0b067224 */ /* 0x081fe400078e02ff */
[----:B------:R-:W-:-:S04]  /*1e00*/  IMAD.WIDE.U32 R4, R161, R12, R4 ;  /* 0x0000000ca1047225 */ /* 0x000fc800078e0004 */
[----:B------:R-:W-:Y:S01]  /*1e10*/  IMAD R3, R161, R13, R6 ;  /* 0x0000000da1037224 */ /* 0x000fe200078e0206 */
[----:B------:R-:W-:-:S03]  /*1e20*/  IADD3 R4, P0, R4, UR4, RZ ;  /* 0x0000000404047c10 */ /* 0x000fc6000ff1e0ff */
[----:B------:R-:W-:Y:S01]  /*1e30*/  IMAD.IADD R3, R5, 0x1, R3 ;  /* 0x0000000105037824 */ /* 0x000fe200078e0203 */
[----:B------:R-:W-:-:S04]  /*1e40*/  LEA R6, P1, R12, R4, 0x3 ;  /* 0x000000040c067211 */ /* 0x000fc800078218ff */
[----:B------:R-:W-:Y:S02]  /*1e50*/  IADD3.X R5, R3, UR5, RZ, P0, !PT ;  /* 0x0000000503057c10 */ /* 0x000fe400087fe4ff */
[----:B-----5:R-:W-:Y:S02]  /*1e60*/  ISETP.NE.AND P0, PT, R154, RZ, PT ;  /* 0x000000ff9a00720c */ /* 0x020fe40003f05270 */
[----:B------:R-:W-:-:S11]  /*1e70*/  LEA.HI.X R7, R12, R5, R13, 0x3, P1 ;  /* 0x000000050c077211 */ /* 0x000fd600008f1c0d */
[----:B------:R-:W-:Y:S05]  /*1e80*/  @!P0 BRA `(.L_x_29) ;  /* 0x0000004800608947 */ /* 0x000fea0003800000 */
[----:B------:R-:W0:Y:S01]  /*1e90*/  LDC.64 R156, c[0x0][0x5b0] ;  /* 0x00016c00ff9c7b82 */ /* 0x000e220000000a00 */
[----:B------:R-:W-:Y:S01]  /*1ea0*/  ULDC.64 UR4, c[0x0][0x5b8] ;  /* 0x00016e0000047ab9 */ /* 0x000fe20000000a00 */
[----:B------:R-:W-:Y:S01]  /*1eb0*/  ISETP.GE.AND P1, PT, R160, 0x1, PT ;  /* 0x00000001a000780c */ /* 0x000fe20003f26270 */
[----:B------:R-:W-:Y:S01]  /*1ec0*/  IMAD R3, R14, UR4, RZ ;  /* 0x000000040e037c24 */ /* 0x000fe2000f8e02ff */
[----:B------:R-:W-:Y:S01]  /*1ed0*/  BSSY B1, `(.L_x_30) ;  /* 0x000000e000017945 */ /* 0x000fe20003800000 */
[----:B------:R-:W-:Y:S01]  /*1ee0*/  IMAD.WIDE.U32 R20, R22, UR4, R8 ;  /* 0x0000000416147c25 */ /* 0x000fe2000f8e0008 */
[----:B------:R-:W-:Y:S02]  /*1ef0*/  ISETP.LT.OR P5, PT, R0, 0x1, !P1 ;  /* 0x000000010000780c */ /* 0x000fe40004fa1670 */
[----:B------:R-:W1:Y:S01]  /*1f00*/  LDC.64 R158, c[0x0][0x5a8] ;  /* 0x00016a00ff9e7b82 */ /* 0x000e620000000a00 */
[----:B------:R-:W-:Y:S02]  /*1f10*/  IMAD R3, R22, UR5, R3 ;  /* 0x0000000516037c24 */ /* 0x000fe4000f8e0203 */
[----:B------:R-:W-:-:S02]  /*1f20*/  IMAD.MOV.U32 R14, RZ, RZ, R20 ;  /* 0x000000ffff0e7224 */ /* 0x000fc400078e0014 */
[----:B------:R-:W-:Y:S02]  /*1f30*/  IMAD.IADD R15, R21, 0x1, R3 ;  /* 0x00000001150f7824 */ /* 0x000fe400078e0203 */
[-C--:B0-----:R-:W-:Y:S02]  /*1f40*/  IMAD R10, R11, R156.reuse, RZ ;  /* 0x0000009c0b0a7224 */ /* 0x081fe400078e02ff */
[----:B------:R-:W-:-:S04]  /*1f50*/  IMAD.WIDE.U32 R8, R161, R156, R14 ;  /* 0x0000009ca1087225 */ /* 0x000fc800078e000e */
[----:B------:R-:W-:Y:S01]  /*1f60*/  IMAD R13, R161, R157, R10 ;  /* 0x0000009da10d7224 */ /* 0x000fe200078e020a */
[----:B-1----:R-:W-:-:S04]  /*1f70*/  IADD3 R8, P0, R8, R158, RZ ;  /* 0x0000009e08087210 */ /* 0x002fc80007f1e0ff */
[----:B------:R-:W-:Y:S01]  /*1f80*/  IADD3.X R9, R159, R9, R13, P0, !PT ;  /* 0x000000099f097210 */ /* 0x000fe200007fe40d */
[----:B------:R-:W-:Y:S08]  /*1f90*/  @P5 BRA `(.L_x_31) ;  /* 0x0000000000045947 */ /* 0x000ff00003800000 */
[----:B--2---:R0:W5:Y:S02]  /*1fa0*/  LDG.E.U8 R155, desc[UR36][R8.64] ;  /* 0x00000024089b7981 */ /* 0x004164000c1e1100 */
.L_x_31:
[----:B------:R-:W-:Y:S05]  /*1fb0*/  BSYNC B1 ;  /* 0x0000000000017941 */ /* 0x000fea0003800000 */
.L_x_30:
[----:B-----5:R-:W-:Y:S01]  /*1fc0*/  LOP3.LUT R3, R155, 0xffff, RZ, 0xc0, !PT ;  /* 0x0000ffff9b037812 */ /* 0x020fe200078ec0ff */
[----:B------:R-:W-:Y:S01]  /*1fd0*/  IMAD.SHL.U32 R10, R156, 0x8, RZ ;  /* 0x000000089c0a7824 */ /* 0x000fe200078e00ff */
[----:B------:R-:W-:Y:S01]  /*1fe0*/  ISETP.LT.OR P2, PT, R0, 0x2, !P1 ;  /* 0x000000020000780c */ /* 0x000fe20004f41670 */
[----:B------:R-:W-:Y:S01]  /*1ff0*/  BSSY B1, `(.L_x_32) ;  /* 0x000000e000017945 */ /* 0x000fe20003800000 */
[----:B------:R-:W-:Y:S02]  /*2000*/  PRMT R3, R3, 0x8880, RZ ;  /* 0x0000888003037816 */ /* 0x000fe400000000ff */
[----:B------:R-:W-:Y:S02]  /*2010*/  SHF.L.U64.HI R11, R156, 0x3, R157 ;  /* 0x000000039c0b7819 */ /* 0x000fe4000001029d */
[----:B------:R-:W-:Y:S01]  /*2020*/  ISETP.GE.AND P0, PT, R160, 0x9, PT ;  /* 0x00000009a000780c */ /* 0x000fe20003f06270 */
[----:B------:R-:W-:Y:S02]  /*2030*/  IMAD R12, R3, R154, RZ ;  /* 0x0000009a030c7224 */ /* 0x000fe400078e02ff */
[----:B------:R-:W-:-:S04]  /*2040*/  IMAD.WIDE.U32 R10, R161, R156, R10 ;  /* 0x0000009ca10a7225 */ /* 0x000fc800078e000a */
[----:B------:R-:W-:Y:S01]  /*2050*/  @!P5 IMAD R3, R24, R153, R12 ;  /* 0x000000991803d224 */ /* 0x000fe200078e020c */
[----:B------:R-:W-:Y:S01]  /*2060*/  IADD3 R10, P3, P4, R20, R158, R10 ;  /* 0x0000009e140a7210 */ /* 0x000fe20007c7e00a */
[----:B------:R-:W-:-:S03]  /*2070*/  IMAD.IADD R13, R13, 0x1, R11 ;  /* 0x000000010d0d7824 */ /* 0x000fc600078e020b */
[----:B------:R1:W-:Y:S01]  /*2080*/  @!P5 STG.E.U8 desc[UR36][R4.64], R3 ;  /* 0x000000030400d986 */ /* 0x0003e2000c101124 */
[----:B------:R-:W-:Y:S08]  /*2090*/  @P2 BRA `(.L_x_33) ;  /* 0x00000000000c2947 */ /* 0x000ff00003800000 */
[----:B--2---:R-:W1:Y:S02]  /*20a0*/  LDG.E.U8 R155, desc[UR36][R8.64+0x1] ;  /* 0x00000124089b7981 */ /* 0x004e64000c1e1100 */
[----:B-1----:R-:W-:-:S05]  /*20b0*/  PRMT R3, R155, 0x8880, RZ ;  /* 0x000088809b037816 */ /* 0x002fca00000000ff */
[----:B------:R-:W-:-:S07]  /*20c0*/  IMAD R12, R3, R154, RZ ;  /* 0x0000009a030c7224 */ /* 0x000fce00078e02ff */
.L_x_33:
[----:B------:R-:W-:Y:S05]  /*20d0*/  BSYNC B1 ;  /* 0x0000000000017941 */ /* 0x000fea0003800000 */
.L_x_32:
[C---:B------:R-:W-:Y:S01]  /*20e0*/  ISETP.LT.OR P5, PT, R0.reuse, 0x1, !P0 ;  /* 0x000000010000780c */ /* 0x040fe200047a1670 */
[----:B------:R-:W-:Y:S01]  /*20f0*/  @!P2 IMAD R25, R25, R153, R12 ;  /* 0x000000991919a224 */ /* 0x000fe200078e020c */
[----:B------:R-:W-:Y:S01]  /*2100*/  BSSY B1, `(.L_x_34) ;  /* 0x000000a000017945 */ /* 0x000fe20003800000 */
[----:B------:R-:W-:Y:S02]  /*2110*/  IADD3.X R11, R15, R159, R13, P3, P4 ;  /* 0x0000009f0f0b7210 */ /* 0x000fe40001fe840d */
[C---:B------:R-:W-:Y:S01]  /*2120*/  ISETP.LT.OR P3, PT, R0.reuse, 0x2, !P0 ;  /* 0x000000020000780c */ /* 0x040fe20004761670 */
[----:B------:R3:W-:Y:S01]  /*2130*/  @!P2 STG.E.U8 desc[UR36][R4.64+0x1], R25 ;  /* 0x000001190400a986 */ /* 0x0007e2000c101124 */
[C---:B------:R-:W-:Y:S02]  /*2140*/  ISETP.LT.OR P4, PT, R0.reuse, 0x9, !P1 ;  /* 0x000000090000780c */ /* 0x040fe40004f81670 */
[----:B------:R-:W-:-:S04]  /*2150*/  ISETP.LT.OR P2, PT, R0, 0xa, !P1 ;  /* 0x0000000a0000780c */ /* 0x000fc80004f41670 */
[----:B------:R-:W-:Y:S09]  /*2160*/  @P5 BRA `(.L_x_35) ;  /* 0x00000000000c5947 */ /* 0x000ff20003800000 */
[----:B--2---:R-:W1:Y:S02]  /*2170*/  LDG.E.U8 R155, desc[UR36][R10.64] ;  /* 0x000000240a9b7981 */ /* 0x004e64000c1e1100 */
[----:B-1----:R-:W-:-:S05]  /*2180*/  PRMT R3, R155, 0x8880, RZ ;  /* 0x000088809b037816 */ /* 0x002fca00000000ff */
[----:B------:R-:W-:-:S07]  /*2190*/  IMAD R12, R3, R154, RZ ;  /* 0x0000009a030c7224 */ /* 0x000fce00078e02ff */
.L_x_35:
[----:B------:R-:W-:Y:S05]  /*21a0*/  BSYNC B1 ;  /* 0x0000000000017941 */ /* 0x000fea0003800000 */
.L_x_34:
[----:B-1----:R-:W-:Y:S01]  /*21b0*/  @!P5 IMAD R3, R26, R153, R12 ;  /* 0x000000991a03d224 */ /* 0x002fe200078e020c */
[----:B------:R-:W-:Y:S04]  /*21c0*/  BSSY B1, `(.L_x_36) ;  /* 0x0000006000017945 */ /* 0x000fe80003800000 */
[----:B------:R1:W-:Y:S01]  /*21d0*/  @!P5 STG.E.U8 desc[UR36][R6.64], R3 ;  /* 0x000000030600d986 */ /* 0x0003e2000c101124 */
[----:B------:R-:W-:Y:S05]  /*21e0*/  @P3 BRA `(.L_x_37) ;  /* 0x00000000000c3947 */ /* 0x000fea0003800000 */
[----:B--2---:R-:W1:Y:S02]  /*21f0*/  LDG.E.U8 R155, desc[UR36][R10.64+0x1] ;  /* 0x000001240a9b7981 */ /* 0x004e64000c1e1100 */
[----:B-1----:R-:W-:-:S05]  /*2200*/  PRMT R3, R155, 0x8880, RZ ;  /* 0x000088809b037816 */ /* 0x002fca00000000ff */
[----:B------:R-:W-:-:S07]  /*2210*/  IMAD R12, R3, R154, RZ ;  /* 0x0000009a030c7224 */ /* 0x000fce00078e02ff */
.L_x_37:
[----:B------:R-:W-:Y:S05]  /*2220*/  BSYNC B1 ;  /* 0x0000000000017941 */ /* 0x000fea0003800000 */
.L_x_36:
[----:B------:R-:W-:Y:S01]  /*2230*/  @!P3 IMAD R27, R27, R153, R12 ;  /* 0x000000991b1bb224 */ /* 0x000fe200078e020c */
[----:B------:R-:W-:Y:S04]  /*2240*/  BSSY B1, `(.L_x_38) ;  /* 0x0000006000017945 */ /* 0x000fe80003800000 */
[----:B------:R4:W-:Y:S01]  /*2250*/  @!P3 STG.E.U8 desc[UR36][R6.64+0x1], R27 ;  /* 0x0000011b0600b986 */ /* 0x0009e2000c101124 */
[----:B------:R-:W-:Y:S05]  /*2260*/  @P4 BRA `(.L_x_39) ;  /* 0x00000000000c4947 */ /* 0x000fea0003800000 */
[----:B--2---:R-:W1:Y:S02]  /*2270*/  LDG.E.U8 R155, desc[UR36][R8.64+0x8] ;  /* 0x00000824089b7981 */ /* 0x004e64000c1e1100 */
[----:B-1----:R-:W-:-:S05]  /*2280*/  PRMT R3, R155, 0x8880, RZ ;  /* 0x000088809b037816 */ /* 0x002fca00000000ff */
[----:B------:R-:W-:-:S07]  /*2290*/  IMAD R12, R3, R154, RZ ;  /* 0x0000009a030c7224 */ /* 0x000fce00078e02ff */
.L_x_39:
[----:B------:R-:W-:Y:S05]  /*22a0*/  BSYNC B1 ;  /* 0x0000000000017941 */ /* 0x000fea0003800000 */
.L_x_38:
[----:B-1----:R-:W-:Y:S01]  /*22b0*/  @!P4 IMAD R3, R28, R153, R12 ;  /* 0x000000991c03c224 */ /* 0x002fe200078e020c */
[----:B------:R-:W-:Y:S04]  /*22c0*/  BSSY B1, `(.L_x_40) ;  /* 0x0000006000017945 */ /* 0x000fe80003800000 */
[----:B------:R1:W-:Y:S01]  /*22d0*/  @!P4 STG.E.U8 desc[UR36][R4.64+0x8], R3 ;  /* 0x000008030400c986 */ /* 0x0003e2000c101124 */
[----:B------:R-:W-:Y:S05]  /*22e0*/  @P2 BRA `(.L_x_41) ;  /* 0x00000000000c2947 */ /* 0x000fea0003800000 */
[----:B--2---:R-:W1:Y:S02]  /*22f0*/  LDG.E.U8 R155, desc[UR36][R8.64+0x9] ;  /* 0x00000924089b7981 */ /* 0x004e64000c1e1100 */
[----:B-1----:R-:W-:-:S05]  /*2300*/  PRMT R3, R155, 0x8880, RZ ;  /* 0x000088809b037816 */ /* 0x002fca00000000ff */
[----:B------:R-:W-:-:S07]  /*2310*/  IMAD R12, R3, R154, RZ ;  /* 0x0000009a030c7224 */ /* 0x000fce00078e02ff */
.L_x_41:
[----:B------:R-:W-:Y:S05]  /*2320*/  BSYNC B1 ;  /* 0x0000000000017941 */ /* 0x000fea0003800000 */
.L_x_40:
[C---:B------:R-:W-:Y:S01]  /*2330*/  ISETP.LT.OR P4, PT, R0.reuse, 0x9, !P0 ;  /* 0x000000090000780c */ /* 0x040fe20004781670 */
[----:B------:R-:W-:Y:S01]  /*2340*/  @!P2 IMAD R29, R29, R153, R12 ;  /* 0x000000991d1da224 */ /* 0x000fe200078e020c */
[----:B------:R-:W-:Y:S01]  /*2350*/  BSSY B1, `(.L_x_42) ;  /* 0x0000009000017945 */ /* 0x000fe20003800000 */
[C---:B------:R-:W-:Y:S02]  /*2360*/  ISETP.LT.OR P3, PT, R0.reuse, 0xa, !P0 ;  /* 0x0000000a0000780c */ /* 0x040fe40004761670 */
[C---:B------:R-:W-:Y:S01]  /*2370*/  ISETP.LT.OR P5, PT, R0.reuse, 0x11, !P1 ;  /* 0x000000110000780c */ /* 0x040fe20004fa1670 */
[----:B------:R0:W-:Y:S01]  /*2380*/  @!P2 STG.E.U8 desc[UR36][R4.64+0x9], R29 ;  /* 0x0000091d0400a986 */ /* 0x0001e2000c101124 */
[----:B------:R-:W-:-:S06]  /*2390*/  ISETP.LT.OR P2, PT, R0, 0x12, !P1 ;  /* 0x000000120000780c */ /* 0x000fcc0004f41670 */
[----:B------:R-:W-:Y:S07]  /*23a0*/  @P4 BRA `(.L_x_43) ;  /* 0x00000000000c4947 */ /* 0x000fee0003800000 */
[----:B--2---:R-:W1:Y:S02]  /*23b0*/  LDG.E.U8 R155, desc[UR36][R10.64+0x8] ;  /* 0x000008240a9b7981 */ /* 0x004e64000c1e1100 */
[----:B-1----:R-:W-:-:S05]  /*23c0*/  PRMT R3, R155, 0x8880, RZ ;  /* 0x000088809b037816 */ /* 0x002fca00000000ff */
[----:B------:R-:W-:-:S07]  /*23d0*/  IMAD R12, R3, R154, RZ ;  /* 0x0000009a030c7224 */ /* 0x000fce00078e02ff */
.L_x_43:
[----:B------:R-:W-:Y:S05]  /*23e0*/  BSYNC B1 ;  /* 0x0000000000017941 */ /* 0x000fea0003800000 */
.L_x_42:
[----:B-1----:R-:W-:Y:S01]  /*23f0*/  @!P4 IMAD R3, R30, R153, R12 ;  /* 0x000000991e03c224 */ /* 0x002fe200078e020c */
[----:B------:R-:W-:Y:S04]  /*2400*/  BSSY B1, `(.L_x_44) ;  /* 0x0000006000017945 */ /* 0x000fe80003800000 */
[----:B------:R1:W-:Y:S01]  /*2410*/  @!P4 STG.E.U8 desc[UR36][R6.64+0x8], R3 ;  /* 0x000008030600c986 */ /* 0x0003e2000c101124 */
[----:B------:R-:W-:Y:S05]  /*2420*/  @P3 BRA `(.L_x_45) ;  /* 0x00000000000c3947 */ /* 0x000fea0003800000 */
[----:B--2---:R-:W1:Y:S02]  /*2430*/  LDG.E.U8 R155, desc[UR36][R10.64+0x9] ;  /* 0x000009240a9b7981 */ /* 0x004e64000c1e1100 */
[----:B-1----:R-:W-:-:S05]  /*2440*/  PRMT R3, R155, 0x8880, RZ ;  /* 0x000088809b037816 */ /* 0x002fca00000000ff */
[----:B------:R-:W-:-:S07]  /*2450*/  IMAD R12, R3, R154, RZ ;  /* 0x0000009a030c7224 */ /* 0x000fce00078e02ff */
.L_x_45:
[----:B------:R-:W-:Y:S05]  /*2460*/  BSYNC B1 ;  /* 0x0000000000017941 */ /* 0x000fea0003800000 */
.L_x_44:
[----:B------:R-:W-:Y:S01]  /*2470*/  @!P3 IMAD R31, R31, R153, R12 ;  /* 0x000000991f1fb224 */ /* 0x000fe200078e020c */
[----:B------:R-:W-:Y:S04]  /*2480*/  BSSY B1, `(.L_x_46) ;  /* 0x0000006000017945 */ /* 0x000fe80003800000 */
[----:B------:R0:W-:Y:S01]  /*2490*/  @!P3 STG.E.U8 desc[UR36][R6.64+0x9], R31 ;  /* 0x0000091f0600b986 */ /* 0x0001e2000c101124 */
[----:B------:R-:W-:Y:S05]  /*24a0*/  @P5 BRA `(.L_x_47) ;  /* 0x00000000000c5947 */ /* 0x000fea0003800000 */
[----:B--2---:R-:W1:Y:S02]  /*24b0*/  LDG.E.U8 R155, desc[UR36][R8.64+0x10] ;  /* 0x00001024089b7981 */ /* 0x004e64000c1e1100 */
[----:B-1----:R-:W-:-:S05]  /*24c0*/  PRMT R3, R155, 0x8880, RZ ;  /* 0x000088809b037816 */ /* 0x002fca00000000ff */
[----:B------:R-:W-:-:S07]  /*24d0*/  IMAD R12, R3, R154, RZ ;  /* 0x0000009a030c7224 */ /* 0x000fce00078e02ff */
.L_x_47:
[----:B------:R-:W-:Y:S05]  /*24e0*/  BSYNC B1 ;  /* 0x0000000000017941 */ /* 0x000fea0003800000 */
.L_x_46:
[----:B-1----:R-:W-:Y:S01]  /*24f0*/  @!P5 IMAD R3, R32, R153, R12 ;  /* 0x000000992003d224 */ /* 0x002fe200078e020c */
[----:B------:R-:W-:Y:S04]  /*2500*/  BSSY B1, `(.L_x_48) ;  /* 0x0000006000017945 */ /* 0x000fe80003800000 */
[----:B------:R1:W-:Y:S01]  /*2510*/  @!P5 STG.E.U8 desc[UR36][R4.64+0x10], R3 ;  /* 0x000010030400d986 */ /* 0x0003e2000c101124 */
[----:B------:R-:W-:Y:S05]  /*2520*/  @P2 BRA `(.L_x_49) ;  /* 0x00000000000c2947 */ /* 0x000fea0003800000 */
[----:B--2---:R-:W1:Y:S02]  /*2530*/  LDG.E.U8 R155, desc[UR36][R8.64+0x11] ;  /* 0x00001124089b7981 */ /* 0x004e64000c1e1100 */
[----:B-1----:R-:W-:-:S05]  /*2540*/  PRMT R3, R155, 0x8880, RZ ;  /* 0x000088809b037816 */ /* 0x002fca00000000ff */
[----:B------:R-:W-:-:S07]  /*2550*/  IMAD R12, R3, R154, RZ ;  /* 0x0000009a030c7224 */ /* 0x000fce00078e02ff */
.L_x_49:
[----:B------:R-:W-:Y:S05]  /*2560*/  BSYNC B1 ;  /* 0x0000000000017941 */ /* 0x000fea0003800000 */
.L_x_48:
        /* <DEDUP_REMOVED lines=11> */
.L_x_51:
[----:B------:R-:W-:Y:S05]  /*2620*/  BSYNC B1 ;  /* 0x0000000000017941 */ /* 0x000fea0003800000 */
.L_x_50:
[----:B-1----:R-:W-:Y:S01]  /*2630*/  @!P4 IMAD R3, R34, R153, R12 ;  /* 0x000000992203c224 */ /* 0x002fe200078e020c */
[----:B------:R-:W-:Y:S04]  /*2640*/  BSSY B1, `(.L_x_52) ;  /* 0x0000006000017945 */ /* 0x000fe80003800000 */
[----:B------:R1:W-:Y:S01]  /*2650*/  @!P4 STG.E.U8 desc[UR36][R6.64+0x10], R3 ;  /* 0x000010030600c986 */ /* 0x0003e2000c101124 */
[----:B------:R-:W-:Y:S05]  /*2660*/  @P3 BRA `(.L_x_53) ;  /* 0x00000000000c3947 */ /* 0x000fea0003800000 */
[----:B--2---:R-:W1:Y:S02]  /*2670*/  LDG.E.U8 R155, desc[UR36][R10.64+0x11] ;  /* 0x000011240a9b7981 */ /* 0x004e64000c1e1100 */
[----:B-1----:R-:W-:-:S05]  /*2680*/  PRMT R3, R155, 0x8880, RZ ;  /* 0x000088809b037816 */ /* 0x002fca00000000ff */
[----:B------:R-:W-:-:S07]  /*2690*/  IMAD R12, R3, R154, RZ ;  /* 0x0000009a030c7224 */ /* 0x000fce00078e02ff */
.L_x_53:
[----:B------:R-:W-:Y:S05]  /*26a0*/  BSYNC B1 ;  /* 0x0000000000017941 */ /* 0x000fea0003800000 */
.L_x_52:
[----:B------:R-:W-:Y:S01]  /*26b0*/  @!P3 IMAD R35, R35, R153, R12 ;  /* 0x000000992323b224 */ /* 0x000fe200078e020c */
[----:B------:R-:W-:Y:S04]  /*26c0*/  BSSY B1, `(.L_x_54) ;  /* 0x0000006000017945 */ /* 0x000fe80003800000 */
[----:B------:R0:W-:Y:S01]  /*26d0*/  @!P3 STG.E.U8 desc[UR36][R6.64+0x11], R35 ;  /* 0x000011230600b986 */ /* 0x0001e2000c101124 */
[----:B------:R-:W-:Y:S05]  /*26e0*/  @P5 BRA `(.L_x_55) ;  /* 0x00000000000c5947 */ /* 0x000fea0003800000 */
[----:B--2---:R-:W1:Y:S02]  /*26f0*/  LDG.E.U8 R155, desc[UR36][R8.64+0x18] ;  /* 0x00001824089b7981 */ /* 0x004e64000c1e1100 */
[----:B-1----:R-:W-:-:S05]  /*2700*/  PRMT R3, R155, 0x8880, RZ ;  /* 0x000088809b037816 */ /* 0x002fca00000000ff */
[----:B------:R-:W-:-:S07]  /*2710*/  IMAD R12, R3, R154, RZ ;  /* 0x0000009a030c7224 */ /* 0x000fce00078e02ff */
.L_x_55:
[----:B------:R-:W-:Y:S05]  /*2720*/  BSYNC B1 ;  /* 0x0000000000017941 */ /* 0x000fea0003800000 */
.L_x_54:
[----:B-1----:R-:W-:Y:S01]  /*2730*/  @!P5 IMAD R3, R36, R153, R12 ;  /* 0x000000992403d224 */ /* 0x002fe200078e020c */
[----:B------:R-:W-:Y:S04]  /*2740*/  BSSY B1, `(.L_x_56) ;  /* 0x0000006000017945 */ /* 0x000fe80003800000 */
[----:B------:R1:W-:Y:S01]  /*2750*/  @!P5 STG.E.U8 desc[UR36][R4.64+0x18], R3 ;  /* 0x000018030400d986 */ /* 0x0003e2000c101124 */
[----:B------:R-:W-:Y:S05]  /*2760*/  @P2 BRA `(.L_x_57) ;  /* 0x00000000000c2947 */ /* 0x000fea0003800000 */
[----:B--2---:R-:W1:Y:S02]  /*2770*/  LDG.E.U8 R155, desc[UR36][R8.64+0x19] ;  /* 0x00001924089b7981 */ /* 0x004e64000c1e1100 */
[----:B-1----:R-:W-:-:S05]  /*2780*/  PRMT R3, R155, 0x8880, RZ ;  /* 0x000088809b037816 */ /* 0x002fca00000000ff */
[----:B------:R-:W-:-:S07]  /*2790*/  IMAD R12, R3, R154, RZ ;  /* 0x0000009a030c7224 */ /* 0x000fce00078e02ff */
.L_x_57:
[----:B------:R-:W-:Y:S05]  /*27a0*/  BSYNC B1 ;  /* 0x0000000000017941 */ /* 0x000fea0003800000 */
.L_x_56:
        /* <DEDUP_REMOVED lines=11> */
.L_x_59:
[----:B------:R-:W-:Y:S05]  /*2860*/  BSYNC B1 ;  /* 0x0000000000017941 */ /* 0x000fea0003800000 */
.L_x_58:
[----:B-1----:R-:W-:Y:S01]  /*2870*/  @!P4 IMAD R3, R38, R153, R12 ;  /* 0x000000992603c224 */ /* 0x002fe200078e020c */
[----:B------:R-:W-:Y:S04]  /*2880*/  BSSY B1, `(.L_x_60) ;  /* 0x0000006000017945 */ /* 0x000fe80003800000 */
[----:B------:R1:W-:Y:S01]  /*2890*/  @!P4 STG.E.U8 desc[UR36][R6.64+0x18], R3 ;  /* 0x000018030600c986 */ /* 0x0003e2000c101124 */
[----:B------:R-:W-:Y:S05]  /*28a0*/  @P3 BRA `(.L_x_61) ;  /* 0x00000000000c3947 */ /* 0x000fea0003800000 */
[----:B--2---:R-:W1:Y:S02]  /*28b0*/  LDG.E.U8 R155, desc[UR36][R10.64+0x19] ;  /* 0x000019240a9b7981 */ /* 0x004e64000c1e1100 */
[----:B-1----:R-:W-:-:S05]  /*28c0*/  PRMT R3, R155, 0x8880, RZ ;  /* 0x000088809b037816 */ /* 0x002fca00000000ff */
[----:B------:R-:W-:-:S07]  /*28d0*/  IMAD R12, R3, R154, RZ ;  /* 0x0000009a030c7224 */ /* 0x000fce00078e02ff */
.L_x_61:
[----:B------:R-:W-:Y:S05]  /*28e0*/  BSYNC B1 ;  /* 0x0000000000017941 */ /* 0x000fea0003800000 */
.L_x_60:
[----:B------:R-:W-:Y:S01]  /*28f0*/  @!P3 IMAD R39, R39, R153, R12 ;  /* 0x000000992727b224 */ /* 0x000fe200078e020c */
[----:B------:R-:W-:Y:S04]  /*2900*/  BSSY B1, `(.L_x_62) ;  /* 0x0000006000017945 */ /* 0x000fe80003800000 */
[----:B------:R0:W-:Y:S01]  /*2910*/  @!P3 STG.E.U8 desc[UR36][R6.64+0x19], R39 ;  /* 0x000019270600b986 */ /* 0x0001e2000c101124 */
[----:B------:R-:W-:Y:S05]  /*2920*/  @P5 BRA `(.L_x_63) ;  /* 0x00000000000c5947 */ /* 0x000fea0003800000 */
[----:B--2---:R-:W1:Y:S02]  /*2930*/  LDG.E.U8 R155, desc[UR36][R8.64+0x20] ;  /* 0x00002024089b7981 */ /* 0x004e64000c1e1100 */
[----:B-1----:R-:W-:-:S05]  /*2940*/  PRMT R3, R155, 0x8880, RZ ;  /* 0x000088809b037816 */ /* 0x002fca00000000ff */
[----:B------:R-:W-:-:S07]  /*2950*/  IMAD R12, R3, R154, RZ ;  /* 0x0000009a030c7224 */ /* 0x000fce00078e02ff */
.L_x_63:
[----:B------:R-:W-:Y:S05]  /*2960*/  BSYNC B1 ;  /* 0x0000000000017941 */ /* 0x000fea0003800000 */
.L_x_62:
[----:B-1----:R-:W-:Y:S01]  /*2970*/  @!P5 IMAD R3, R40, R153, R12 ;  /* 0x000000992803d224 */ /* 0x002fe200078e020c */
[----:B------:R-:W-:Y:S04]  /*2980*/  BSSY B1, `(.L_x_64) ;  /* 0x0000006000017945 */ /* 0x000fe80003800000 */
[----:B------:R1:W-:Y:S01]  /*2990*/  @!P5 STG.E.U8 desc[UR36][R4.64+0x20], R3 ;  /* 0x000020030400d986 */ /* 0x0003e2000c101124 */
[----:B------:R-:W-:Y:S05]  /*29a0*/  @P2 BRA `(.L_x_65) ;  /* 0x00000000000c2947 */ /* 0x000fea0003800000 */
[----:B--2---:R-:W1:Y:S02]  /*29b0*/  LDG.E.U8 R155, desc[UR36][R8.64+0x21] ;  /* 0x00002124089b7981 */ /* 0x004e64000c1e1100 */
[----:B-1----:R-:W-:-:S05]  /*29c0*/  PRMT R3, R155, 0x8880, RZ ;  /* 0x000088809b037816 */ /* 0x002fca00000000ff */
[----:B------:R-:W-:-:S07]  /*29d0*/  IMAD R12, R3, R154, RZ ;  /* 0x0000009a030c7224 */ /* 0x000fce00078e02ff */
.L_x_65:
[----:B------:R-:W-:Y:S05]  /*29e0*/  BSYNC B1 ;  /* 0x0000000000017941 */ /* 0x000fea0003800000 */
.L_x_64:
        /* <DEDUP_REMOVED lines=11> */
.L_x_67:
[----:B------:R-:W-:Y:S05]  /*2aa0*/  BSYNC B1 ;  /* 0x0000000000017941 */ /* 0x000fea0003800000 */
.L_x_66:
[----:B-1----:R-:W-:Y:S01]  /*2ab0*/  @!P4 IMAD R3, R42, R153, R12 ;  /* 0x000000992a03c224 */ /* 0x002fe200078e020c */
[----:B------:R-:W-:Y:S04]  /*2ac0*/  BSSY B1, `(.L_x_68) ;  /* 0x0000006000017945 */ /* 0x000fe80003800000 */
[----:B------:R1:W-:Y:S01]  /*2ad0*/  @!P4 STG.E.U8 desc[UR36][R6.64+0x20], R3 ;  /* 0x000020030600c986 */ /* 0x0003e2000c101124 */
[----:B------:R-:W-:Y:S05]  /*2ae0*/  @P3 BRA `(.L_x_69) ;  /* 0x00000000000c3947 */ /* 0x000fea0003800000 */
[----:B--2---:R-:W1:Y:S02]  /*2af0*/  LDG.E.U8 R155, desc[UR36][R10.64+0x21] ;  /* 0x000021240a9b7981 */ /* 0x004e64000c1e1100 */
[----:B-1----:R-:W-:-:S05]  /*2b00*/  PRMT R3, R155, 0x8880, RZ ;  /* 0x000088809b037816 */ /* 0x002fca00000000ff */
[----:B------:R-:W-:-:S07]  /*2b10*/  IMAD R12, R3, R154, RZ ;  /* 0x0000009a030c7224 */ /* 0x000fce00078e02ff */
.L_x_69:
[----:B------:R-:W-:Y:S05]  /*2b20*/  BSYNC B1 ;  /* 0x0000000000017941 */ /* 0x000fea0003800000 */
.L_x_68:
[----:B------:R-:W-:Y:S01]  /*2b30*/  @!P3 IMAD R43, R43, R153, R12 ;  /* 0x000000992b2bb224 */ /* 0x000fe200078e020c */
[----:B------:R-:W-:Y:S04]  /*2b40*/  BSSY B1, `(.L_x_70) ;  /* 0x0000006000017945 */ /* 0x000fe80003800000 */
[----:B------:R0:W-:Y:S01]  /*2b50*/  @!P3 STG.E.U8 desc[UR36][R6.64+0x21], R43 ;  /* 0x0000212b0600b986 */ /* 0x0001e2000c101124 */
[----:B------:R-:W-:Y:S05]  /*2b60*/  @P5 BRA `(.L_x_71) ;  /* 0x00000000000c5947 */ /* 0x000fea0003800000 */
[----:B--2---:R-:W1:Y:S02]  /*2b70*/  LDG.E.U8 R155, desc[UR36][R8.64+0x28] ;  /* 0x00002824089b7981 */ /* 0x004e64000c1e1100 */
[----:B-1----:R-:W-:-:S05]  /*2b80*/  PRMT R3, R155, 0x8880, RZ ;  /* 0x000088809b037816 */ /* 0x002fca00000000ff */
[----:B------:R-:W-:-:S07]  /*2b90*/  IMAD R12, R3, R154, RZ ;  /* 0x0000009a030c7224 */ /* 0x000fce00078e02ff */
.L_x_71:
[----:B------:R-:W-:Y:S05]  /*2ba0*/  BSYNC B1 ;  /* 0x0000000000017941 */ /* 0x000fea0003800000 */
.L_x_70:
[----:B-1----:R-:W-:Y:S01]  /*2bb0*/  @!P5 IMAD R3, R44, R153, R12 ;  /* 0x000000992c03d224 */ /* 0x002fe200078e020c */
[----:B------:R-:W-:Y:S04]  /*2bc0*/  BSSY B1, `(.L_x_72) ;  /* 0x0000006000017945 */ /* 0x000fe80003800000 */
[----:B------:R1:W-:Y:S01]  /*2bd0*/  @!P5 STG.E.U8 desc[UR36][R4.64+0x28], R3 ;  /* 0x000028030400d986 */ /* 0x0003e2000c101124 */
[----:B------:R-:W-:Y:S05]  /*2be0*/  @P2 BRA `(.L_x_73) ;  /* 0x00000000000c2947 */ /* 0x000fea0003800000 */
[----:B--2---:R-:W1:Y:S02]  /*2bf0*/  LDG.E.U8 R155, desc[UR36][R8.64+0x29] ;  /* 0x00002924089b7981 */ /* 0x004e64000c1e1100 */
[----:B-1----:R-:W-:-:S05]  /*2c00*/  PRMT R3, R155, 0x8880, RZ ;  /* 0x000088809b037816 */ /* 0x002fca00000000ff */
[----:B------:R-:W-:-:S07]  /*2c10*/  IMAD R12, R3, R154, RZ ;  /* 0x0000009a030c7224 */ /* 0x000fce00078e02ff */
.L_x_73:
[----:B------:R-:W-:Y:S05]  /*2c20*/  BSYNC B1 ;  /* 0x0000000000017941 */ /* 0x000fea0003800000 */
.L_x_72:
        /* <DEDUP_REMOVED lines=11> */
.L_x_75:
[----:B------:R-:W-:Y:S05]  /*2ce0*/  BSYNC B1 ;  /* 0x0000000000017941 */ /* 0x000fea0003800000 */
.L_x_74:
[----:B-1----:R-:W-:Y:S01]  /*2cf0*/  @!P4 IMAD R3, R46, R153, R12 ;  /* 0x000000992e03c224 */ /* 0x002fe200078e020c */
[----:B------:R-:W-:Y:S04]  /*2d00*/  BSSY B1, `(.L_x_76) ;  /* 0x0000006000017945 */ /* 0x000fe80003800000 */
[----:B------:R1:W-:Y:S01]  /*2d10*/  @!P4 STG.E.U8 desc[UR36][R6.64+0x28], R3 ;  /* 0x000028030600c986 */ /* 0x0003e2000c101124 */
[----:B------:R-:W-:Y:S05]  /*2d20*/  @P3 BRA `(.L_x_77) ;  /* 0x00000000000c3947 */ /* 0x000fea0003800000 */
[----:B--2---:R-:W1:Y:S02]  /*2d30*/  LDG.E.U8 R155, desc[UR36][R10.64+0x29] ;  /* 0x000029240a9b7981 */ /* 0x004e64000c1e1100 */
[----:B-1----:R-:W-:-:S05]  /*2d40*/  PRMT R3, R155, 0x8880, RZ ;  /* 0x000088809b037816 */ /* 0x002fca00000000ff */
[----:B------:R-:W-:-:S07]  /*2d50*/  IMAD R12, R3, R154, RZ ;  /* 0x0000009a030c7224 */ /* 0x000fce00078e02ff */
.L_x_77:
[----:B------:R-:W-:Y:S05]  /*2d60*/  BSYNC B1 ;  /* 0x0000000000017941 */ /* 0x000fea0003800000 */
.L_x_76:
[----:B------:R-:W-:Y:S01]  /*2d70*/  @!P3 IMAD R47, R47, R153, R12 ;  /* 0x000000992f2fb224 */ /* 0x000fe200078e020c */
[----:B------:R-:W-:Y:S04]  /*2d80*/  BSSY B1, `(.L_x_78) ;  /* 0x0000006000017945 */ /* 0x000fe80003800000 */
[----:B------:R0:W-:Y:S01]  /*2d90*/  @!P3 STG.E.U8 desc[UR36][R6.64+0x29], R47 ;  /* 0x0000292f0600b986 */ /* 0x0001e2000c101124 */
[----:B------:R-:W-:Y:S05]  /*2da0*/  @P5 BRA `(.L_x_79) ;  /* 0x00000000000c5947 */ /* 0x000fea0003800000 */
[----:B--2---:R-:W1:Y:S02]  /*2db0*/  LDG.E.U8 R155, desc[UR36][R8.64+0x30] ;  /* 0x00003024089b7981 */ /* 0x004e64000c1e1100 */
[----:B-1----:R-:W-:-:S05]  /*2dc0*/  PRMT R3, R155, 0x8880, RZ ;  /* 0x000088809b037816 */ /* 0x002fca00000000ff */
[----:B------:R-:W-:-:S07]  /*2dd0*/  IMAD R12, R3, R154, RZ ;  /* 0x0000009a030c7224 */ /* 0x000fce00078e02ff */
.L_x_79:
[----:B------:R-:W-:Y:S05]  /*2de0*/  BSYNC B1 ;  /* 0x0000000000017941 */ /* 0x000fea0003800000 */
.L_x_78:
[----:B-1----:R-:W-:Y:S01]  /*2df0*/  @!P5 IMAD R3, R48, R153, R12 ;  /* 0x000000993003d224 */ /* 0x002fe200078e020c */
[----:B------:R-:W-:Y:S04]  /*2e00*/  BSSY B1, `(.L_x_80) ;  /* 0x0000006000017945 */ /* 0x000fe80003800000 */
[----:B------:R1:W-:Y:S01]  /*2e10*/  @!P5 STG.E.U8 desc[UR36][R4.64+0x30], R3 ;  /* 0x000030030400d986 */ /* 0x0003e2000c101124 */
[----:B------:R-:W-:Y:S05]  /*2e20*/  @P2 BRA `(.L_x_81) ;  /* 0x00000000000c2947 */ /* 0x000fea0003800000 */
[----:B--2---:R-:W1:Y:S02]  /*2e30*/  LDG.E.U8 R155, desc[UR36][R8.64+0x31] ;  /* 0x00003124089b7981 */ /* 0x004e64000c1e1100 */
[----:B-1----:R-:W-:-:S05]  /*2e40*/  PRMT R3, R155, 0x8880, RZ ;  /* 0x000088809b037816 */ /* 0x002fca00000000ff */
[----:B------:R-:W-:-:S07]  /*2e50*/  IMAD R12, R3, R154, RZ ;  /* 0x0000009a030c7224 */ /* 0x000fce00078e02ff */
.L_x_81:
[----:B------:R-:W-:Y:S05]  /*2e60*/  BSYNC B1 ;  /* 0x0000000000017941 */ /* 0x000fea0003800000 */
.L_x_80:
        /* <DEDUP_REMOVED lines=11> */
.L_x_83:
[----:B------:R-:W-:Y:S05]  /*2f20*/  BSYNC B1 ;  /* 0x0000000000017941 */ /* 0x000fea0003800000 */
.L_x_82:
[----:B-1----:R-:W-:Y:S01]  /*2f30*/  @!P4 IMAD R3, R50, R153, R12 ;  /* 0x000000993203c224 */ /* 0x002fe200078e020c */
[----:B------:R-:W-:Y:S04]  /*2f40*/  BSSY B1, `(.L_x_84) ;  /* 0x0000006000017945 */ /* 0x000fe80003800000 */
[----:B------:R1:W-:Y:S01]  /*2f50*/  @!P4 STG.E.U8 desc[UR36][R6.64+0x30], R3 ;  /* 0x000030030600c986 */ /* 0x0003e2000c101124 */
[----:B------:R-:W-:Y:S05]  /*2f60*/  @P3 BRA `(.L_x_85) ;  /* 0x00000000000c3947 */ /* 0x000fea0003800000 */
[----:B--2---:R-:W1:Y:S02]  /*2f70*/  LDG.E.U8 R155, desc[UR36][R10.64+0x31] ;  /* 0x000031240a9b7981 */ /* 0x004e64000c1e1100 */
[----:B-1----:R-:W-:-:S05]  /*2f80*/  PRMT R3, R155, 0x8880, RZ ;  /* 0x000088809b037816 */ /* 0x002fca00000000ff */
[----:B------:R-:W-:-:S07]  /*2f90*/  IMAD R12, R3, R154, RZ ;  /* 0x0000009a030c7224 */ /* 0x000fce00078e02ff */
.L_x_85:
[----:B------:R-:W-:Y:S05]  /*2fa0*/  BSYNC B1 ;  /* 0x0000000000017941 */ /* 0x000fea0003800000 */
.L_x_84:
[----:B------:R-:W-:Y:S01]  /*2fb0*/  @!P3 IMAD R51, R51, R153, R12 ;  /* 0x000000993333b224 */ /* 0x000fe200078e020c */
[----:B------:R-:W-:Y:S04]  /*2fc0*/  BSSY B1, `(.L_x_86) ;  /* 0x0000006000017945 */ /* 0x000fe80003800000 */
[----:B------:R0:W-:Y:S01]  /*2fd0*/  @!P3 STG.E.U8 desc[UR36][R6.64+0x31], R51 ;  /* 0x000031330600b986 */ /* 0x0001e2000c101124 */
[----:B------:R-:W-:Y:S05]  /*2fe0*/  @P5 BRA `(.L_x_87) ;  /* 0x00000000000c5947 */ /* 0x000fea0003800000 */
[----:B--2---:R-:W1:Y:S02]  /*2ff0*/  LDG.E.U8 R155, desc[UR36][R8.64+0x38] ;  /* 0x00003824089b7981 */ /* 0x004e64000c1e1100 */
[----:B-1----:R-:W-:-:S05]  /*3000*/  PRMT R3, R155, 0x8880, RZ ;  /* 0x000088809b037816 */ /* 0x002fca00000000ff */
[----:B------:R-:W-:-:S07]  /*3010*/  IMAD R12, R3, R154, RZ ;  /* 0x0000009a030c7224 */ /* 0x000fce00078e02ff */
.L_x_87:
[----:B------:R-:W-:Y:S05]  /*3020*/  BSYNC B1 ;  /* 0x0000000000017941 */ /* 0x000fea0003800000 */
.L_x_86:
[----:B-1----:R-:W-:Y:S01]  /*3030*/  @!P5 IMAD R3, R52, R153, R12 ;  /* 0x000000993403d224 */ /* 0x002fe200078e020c */
[----:B------:R-:W-:Y:S04]  /*3040*/  BSSY B1, `(.L_x_88) ;  /* 0x0000006000017945 */ /* 0x000fe80003800000 */
[----:B------:R1:W-:Y:S01]  /*3050*/  @!P5 STG.E.U8 desc[UR36][R4.64+0x38], R3 ;  /* 0x000038030400d986 */ /* 0x0003e2000c101124 */
[----:B------:R-:W-:Y:S05]  /*3060*/  @P2 BRA `(.L_x_89) ;  /* 0x00000000000c2947 */ /* 0x000fea0003800000 */
[----:B--2---:R-:W1:Y:S02]  /*3070*/  LDG.E.U8 R155, desc[UR36][R8.64+0x39] ;  /* 0x00003924089b7981 */ /* 0x004e64000c1e1100 */
[----:B-1----:R-:W-:-:S05]  /*3080*/  PRMT R3, R155, 0x8880, RZ ;  /* 0x000088809b037816 */ /* 0x002fca00000000ff */
[----:B------:R-:W-:-:S07]  /*3090*/  IMAD R12, R3, R154, RZ ;  /* 0x0000009a030c7224 */ /* 0x000fce00078e02ff */
.L_x_89:
[----:B------:R-:W-:Y:S05]  /*30a0*/  BSYNC B1 ;  /* 0x0000000000017941 */ /* 0x000fea0003800000 */
.L_x_88:
        /* <DEDUP_REMOVED lines=11> */
.L_x_91:
[----:B------:R-:W-:Y:S05]  /*3160*/  BSYNC B1 ;  /* 0x0000000000017941 */ /* 0x000fea0003800000 */
.L_x_90:
[----:B-1----:R-:W-:Y:S01]  /*3170*/  @!P4 IMAD R3, R54, R153, R12 ;  /* 0x000000993603c224 */ /* 0x002fe200078e020c */
[----:B------:R-:W-:Y:S04]  /*3180*/  BSSY B1, `(.L_x_92) ;  /* 0x0000006000017945 */ /* 0x000fe80003800000 */
[----:B------:R1:W-:Y:S01]  /*3190*/  @!P4 STG.E.U8 desc[UR36][R6.64+0x38], R3 ;  /* 0x000038030600c986 */ /* 0x0003e2000c101124 */
[----:B------:R-:W-:Y:S05]  /*31a0*/  @P3 BRA `(.L_x_93) ;  /* 0x00000000000c3947 */ /* 0x000fea0003800000 */
[----:B--2---:R-:W1:Y:S02]  /*31b0*/  LDG.E.U8 R155, desc[UR36][R10.64+0x39] ;  /* 0x000039240a9b7981 */ /* 0x004e64000c1e1100 */
[----:B-1----:R-:W-:-:S05]  /*31c0*/  PRMT R3, R155, 0x8880, RZ ;  /* 0x000088809b037816 */ /* 0x002fca00000000ff */
[----:B------:R-:W-:-:S07]  /*31d0*/  IMAD R12, R3, R154, RZ ;  /* 0x0000009a030c7224 */ /* 0x000fce00078e02ff */
.L_x_93:
[----:B------:R-:W-:Y:S05]  /*31e0*/  BSYNC B1 ;  /* 0x0000000000017941 */ /* 0x000fea0003800000 */
.L_x_92:
[----:B------:R-:W-:Y:S01]  /*31f0*/  @!P3 IMAD R55, R55, R153, R12 ;  /* 0x000000993737b224 */ /* 0x000fe200078e020c */
[----:B------:R-:W-:Y:S04]  /*3200*/  BSSY B1, `(.L_x_94) ;  /* 0x0000006000017945 */ /* 0x000fe80003800000 */
[----:B------:R0:W-:Y:S01]  /*3210*/  @!P3 STG.E.U8 desc[UR36][R6.64+0x39], R55 ;  /* 0x000039370600b986 */ /* 0x0001e2000c101124 */
[----:B------:R-:W-:Y:S05]  /*3220*/  @P5 BRA `(.L_x_95) ;  /* 0x00000000000c5947 */ /* 0x000fea0003800000 */
[----:B--2---:R-:W1:Y:S02]  /*3230*/  LDG.E.U8 R155, desc[UR36][R8.64+0x40] ;  /* 0x00004024089b7981 */ /* 0x004e64000c1e1100 */
[----:B-1----:R-:W-:-:S05]  /*3240*/  PRMT R3, R155, 0x8880, RZ ;  /* 0x000088809b037816 */ /* 0x002fca00000000ff */
[----:B------:R-:W-:-:S07]  /*3250*/  IMAD R12, R3, R154, RZ ;  /* 0x0000009a030c7224 */ /* 0x000fce00078e02ff */
.L_x_95:
[----:B------:R-:W-:Y:S05]  /*3260*/  BSYNC B1 ;  /* 0x0000000000017941 */ /* 0x000fea0003800000 */
.L_x_94:
[----:B-1----:R-:W-:Y:S01]  /*3270*/  @!P5 IMAD R3, R56, R153, R12 ;  /* 0x000000993803d224 */ /* 0x002fe200078e020c */
[----:B------:R-:W-:Y:S04]  /*3280*/  BSSY B1, `(.L_x_96) ;  /* 0x0000006000017945 */ /* 0x000fe80003800000 */
[----:B------:R1:W-:Y:S01]  /*3290*/  @!P5 STG.E.U8 desc[UR36][R4.64+0x40], R3 ;  /* 0x000040030400d986 */ /* 0x0003e2000c101124 */
[----:B------:R-:W-:Y:S05]  /*32a0*/  @P2 BRA `(.L_x_97) ;  /* 0x00000000000c2947 */ /* 0x000fea0003800000 */
[----:B--2---:R-:W1:Y:S02]  /*32b0*/  LDG.E.U8 R155, desc[UR36][R8.64+0x41] ;  /* 0x00004124089b7981 */ /* 0x004e64000c1e1100 */
[----:B-1----:R-:W-:-:S05]  /*32c0*/  PRMT R3, R155, 0x8880, RZ ;  /* 0x000088809b037816 */ /* 0x002fca00000000ff */
[----:B------:R-:W-:-:S07]  /*32d0*/  IMAD R12, R3, R154, RZ ;  /* 0x0000009a030c7224 */ /* 0x000fce00078e02ff */
.L_x_97:
[----:B------:R-:W-:Y:S05]  /*32e0*/  BSYNC B1 ;  /* 0x0000000000017941 */ /* 0x000fea0003800000 */
.L_x_96:
        /* <DEDUP_REMOVED lines=11> */
.L_x_99:
[----:B------:R-:W-:Y:S05]  /*33a0*/  BSYNC B1 ;  /* 0x0000000000017941 */ /* 0x000fea0003800000 */
.L_x_98:
[----:B-1----:R-:W-:Y:S01]  /*33b0*/  @!P4 IMAD R3, R58, R153, R12 ;  /* 0x000000993a03c224 */ /* 0x002fe200078e020c */
[----:B------:R-:W-:Y:S04]  /*33c0*/  BSSY B1, `(.L_x_100) ;  /* 0x0000006000017945 */ /* 0x000fe80003800000 */
[----:B------:R1:W-:Y:S01]  /*33d0*/  @!P4 STG.E.U8 desc[UR36][R6.64+0x40], R3 ;  /* 0x000040030600c986 */ /* 0x0003e2000c101124 */
[----:B------:R-:W-:Y:S05]  /*33e0*/  @P3 BRA `(.L_x_101) ;  /* 0x00000000000c3947 */ /* 0x000fea0003800000 */
[----:B--2---:R-:W1:Y:S02]  /*33f0*/  LDG.E.U8 R155, desc[UR36][R10.64+0x41] ;  /* 0x000041240a9b7981 */ /* 0x004e64000c1e1100 */
[----:B-1----:R-:W-:-:S05]  /*3400*/  PRMT R3, R155, 0x8880, RZ ;  /* 0x000088809b037816 */ /* 0x002fca00000000ff */
[----:B------:R-:W-:-:S07]  /*3410*/  IMAD R12, R3, R154, RZ ;  /* 0x0000009a030c7224 */ /* 0x000fce00078e02ff */
.L_x_101:
[----:B------:R-:W-:Y:S05]  /*3420*/  BSYNC B1 ;  /* 0x0000000000017941 */ /* 0x000fea0003800000 */
.L_x_100:
[----:B------:R-:W-:Y:S01]  /*3430*/  @!P3 IMAD R59, R59, R153, R12 ;  /* 0x000000993b3bb224 */ /* 0x000fe200078e020c */
[----:B------:R-:W-:Y:S04]  /*3440*/  BSSY B1, `(.L_x_102) ;  /* 0x0000006000017945 */ /* 0x000fe80003800000 */
[----:B------:R0:W-:Y:S01]  /*3450*/  @!P3 STG.E.U8 desc[UR36][R6.64+0x41], R59 ;  /* 0x0000413b0600b986 */ /* 0x0001e2000c101124 */
[----:B------:R-:W-:Y:S05]  /*3460*/  @P5 BRA `(.L_x_103) ;  /* 0x00000000000c5947 */ /* 0x000fea0003800000 */
[----:B--2---:R-:W1:Y:S02]  /*3470*/  LDG.E.U8 R155, desc[UR36][R8.64+0x48] ;  /* 0x00004824089b7981 */ /* 0x004e64000c1e1100 */
[----:B-1----:R-:W-:-:S05]  /*3480*/  PRMT R3, R155, 0x8880, RZ ;  /* 0x000088809b037816 */ /* 0x002fca00000000ff */
[----:B------:R-:W-:-:S07]  /*3490*/  IMAD R12, R3, R154, RZ ;  /* 0x0000009a030c7224 */ /* 0x000fce00078e02ff */
.L_x_103:
[----:B------:R-:W-:Y:S05]  /*34a0*/  BSYNC B1 ;  /* 0x0000000000017941 */ /* 0x000fea0003800000 */
.L_x_102:
[----:B-1----:R-:W-:Y:S01]  /*34b0*/  @!P5 IMAD R3, R60, R153, R12 ;  /* 0x000000993c03d224 */ /* 0x002fe200078e020c */
[----:B------:R-:W-:Y:S04]  /*34c0*/  BSSY B1, `(.L_x_104) ;  /* 0x0000006000017945 */ /* 0x000fe80003800000 */
[----:B------:R1:W-:Y:S01]  /*34d0*/  @!P5 STG.E.U8 desc[UR36][R4.64+0x48], R3 ;  /* 0x000048030400d986 */ /* 0x0003e2000c101124 */
[----:B------:R-:W-:Y:S05]  /*34e0*/  @P2 BRA `(.L_x_105) ;  /* 0x00000000000c2947 */ /* 0x000fea0003800000 */
[----:B--2---:R-:W1:Y:S02]  /*34f0*/  LDG.E.U8 R155, desc[UR36][R8.64+0x49] ;  /* 0x00004924089b7981 */ /* 0x004e64000c1e1100 */
[----:B-1----:R-:W-:-:S05]  /*3500*/  PRMT R3, R155, 0x8880, RZ ;  /* 0x000088809b037816 */ /* 0x002fca00000000ff */
[----:B------:R-:W-:-:S07]  /*3510*/  IMAD R12, R3, R154, RZ ;  /* 0x0000009a030c7224 */ /* 0x000fce00078e02ff */
.L_x_105:
[----:B------:R-:W-:Y:S05]  /*3520*/  BSYNC B1 ;  /* 0x0000000000017941 */ /* 0x000fea0003800000 */
.L_x_104:
        /* <DEDUP_REMOVED lines=11> */
.L_x_107:
[----:B------:R-:W-:Y:S05]  /*35e0*/  BSYNC B1 ;  /* 0x0000000000017941 */ /* 0x000fea0003800000 */
.L_x_106:
[----:B-1----:R-:W-:Y:S01]  /*35f0*/  @!P4 IMAD R3, R62, R153, R12 ;  /* 0x000000993e03c224 */ /* 0x002fe200078e020c */
[----:B------:R-:W-:Y:S04]  /*3600*/  BSSY B1, `(.L_x_108) ;  /* 0x0000006000017945 */ /* 0x000fe80003800000 */
[----:B------:R1:W-:Y:S01]  /*3610*/  @!P4 STG.E.U8 desc[UR36][R6.64+0x48], R3 ;  /* 0x000048030600c986 */ /* 0x0003e2000c101124 */
[----:B------:R-:W-:Y:S05]  /*3620*/  @P3 BRA `(.L_x_109) ;  /* 0x00000000000c3947 */ /* 0x000fea0003800000 */
[----:B--2---:R-:W1:Y:S02]  /*3630*/  LDG.E.U8 R155, desc[UR36][R10.64+0x49] ;  /* 0x000049240a9b7981 */ /* 0x004e64000c1e1100 */
[----:B-1----:R-:W-:-:S05]  /*3640*/  PRMT R3, R155, 0x8880, RZ ;  /* 0x000088809b037816 */ /* 0x002fca00000000ff */
[----:B------:R-:W-:-:S07]  /*3650*/  IMAD R12, R3, R154, RZ ;  /* 0x0000009a030c7224 */ /* 0x000fce00078e02ff */
.L_x_109:
[----:B------:R-:W-:Y:S05]  /*3660*/  BSYNC B1 ;  /* 0x0000000000017941 */ /* 0x000fea0003800000 */
.L_x_108:
[----:B------:R-:W-:Y:S01]  /*3670*/  @!P3 IMAD R63, R63, R153, R12 ;  /* 0x000000993f3fb224 */ /* 0x000fe200078e020c */
[----:B------:R-:W-:Y:S04]  /*3680*/  BSSY B1, `(.L_x_110) ;  /* 0x0000006000017945 */ /* 0x000fe80003800000 */
[----:B------:R0:W-:Y:S01]  /*3690*/  @!P3 STG.E.U8 desc[UR36][R6.64+0x49], R63 ;  /* 0x0000493f0600b986 */ /* 0x0001e2000c101124 */
[----:B------:R-:W-:Y:S05]  /*36a0*/  @P5 BRA `(.L_x_111) ;  /* 0x00000000000c5947 */ /* 0x000fea0003800000 */
[----:B--2---:R-:W1:Y:S02]  /*36b0*/  LDG.E.U8 R155, desc[UR36][R8.64+0x50] ;  /* 0x00005024089b7981 */ /* 0x004e64000c1e1100 */
[----:B-1----:R-:W-:-:S05]  /*36c0*/  PRMT R3, R155, 0x8880, RZ ;  /* 0x000088809b037816 */ /* 0x002fca00000000ff */
[----:B------:R-:W-:-:S07]  /*36d0*/  IMAD R12, R3, R154, RZ ;  /* 0x0000009a030c7224 */ /* 0x000fce00078e02ff */
.L_x_111:
[----:B------:R-:W-:Y:S05]  /*36e0*/  BSYNC B1 ;  /* 0x0000000000017941 */ /* 0x000fea0003800000 */
.L_x_110:
[----:B-1----:R-:W-:Y:S01]  /*36f0*/  @!P5 IMAD R3, R64, R153, R12 ;  /* 0x000000994003d224 */ /* 0x002fe200078e020c */
[----:B------:R-:W-:Y:S04]  /*3700*/  BSSY B1, `(.L_x_112) ;  /* 0x0000006000017945 */ /* 0x000fe80003800000 */
[----:B------:R1:W-:Y:S01]  /*3710*/  @!P5 STG.E.U8 desc[UR36][R4.64+0x50], R3 ;  /* 0x000050030400d986 */ /* 0x0003e2000c101124 */
[----:B------:R-:W-:Y:S05]  /*3720*/  @P2 BRA `(.L_x_113) ;  /* 0x00000000000c2947 */ /* 0x000fea0003800000 */
[----:B--2---:R-:W1:Y:S02]  /*3730*/  LDG.E.U8 R155, desc[UR36][R8.64+0x51] ;  /* 0x00005124089b7981 */ /* 0x004e64000c1e1100 */
[----:B-1----:R-:W-:-:S05]  /*3740*/  PRMT R3, R155, 0x8880, RZ ;  /* 0x000088809b037816 */ /* 0x002fca00000000ff */
[----:B------:R-:W-:-:S07]  /*3750*/  IMAD R12, R3, R154, RZ ;  /* 0x0000009a030c7224 */ /* 0x000fce00078e02ff */
.L_x_113:
[----:B------:R-:W-:Y:S05]  /*3760*/  BSYNC B1 ;  /* 0x0000000000017941 */ /* 0x000fea0003800000 */
.L_x_112:
        /* <DEDUP_REMOVED lines=11> */
.L_x_115:
[----:B------:R-:W-:Y:S05]  /*3820*/  BSYNC B1 ;  /* 0x0000000000017941 */ /* 0x000fea0003800000 */
.L_x_114:
[----:B-1----:R-:W-:Y:S01]  /*3830*/  @!P4 IMAD R3, R66, R153, R12 ;  /* 0x000000994203c224 */ /* 0x002fe200078e020c */
[----:B------:R-:W-:Y:S04]  /*3840*/  BSSY B1, `(.L_x_116) ;  /* 0x0000006000017945 */ /* 0x000fe80003800000 */
[----:B------:R1:W-:Y:S01]  /*3850*/  @!P4 STG.E.U8 desc[UR36][R6.64+0x50], R3 ;  /* 0x000050030600c986 */ /* 0x0003e2000c101124 */
[----:B------:R-:W-:Y:S05]  /*3860*/  @P3 BRA `(.L_x_117) ;  /* 0x00000000000c3947 */ /* 0x000fea0003800000 */
[----:B--2---:R-:W1:Y:S02]  /*3870*/  LDG.E.U8 R155, desc[UR36][R10.64+0x51] ;  /* 0x000051240a9b7981 */ /* 0x004e64000c1e1100 */
[----:B-1----:R-:W-:-:S05]  /*3880*/  PRMT R3, R155, 0x8880, RZ ;  /* 0x000088809b037816 */ /* 0x002fca00000000ff */
[----:B------:R-:W-:-:S07]  /*3890*/  IMAD R12, R3, R154, RZ ;  /* 0x0000009a030c7224 */ /* 0x000fce00078e02ff */
.L_x_117:
[----:B------:R-:W-:Y:S05]  /*38a0*/  BSYNC B1 ;  /* 0x0000000000017941 */ /* 0x000fea0003800000 */
.L_x_116:
[----:B------:R-:W-:Y:S01]  /*38b0*/  @!P3 IMAD R67, R67, R153, R12 ;  /* 0x000000994343b224 */ /* 0x000fe200078e020c */
[----:B------:R-:W-:Y:S04]  /*38c0*/  BSSY B1, `(.L_x_118) ;  /* 0x0000006000017945 */ /* 0x000fe80003800000 */
[----:B------:R0:W-:Y:S01]  /*38d0*/  @!P3 STG.E.U8 desc[UR36][R6.64+0x51], R67 ;  /* 0x000051430600b986 */ /* 0x0001e2000c101124 */
[----:B------:R-:W-:Y:S05]  /*38e0*/  @P5 BRA `(.L_x_119) ;  /* 0x00000000000c5947 */ /* 0x000fea0003800000 */
[----:B--2---:R-:W1:Y:S02]  /*38f0*/  LDG.E.U8 R155, desc[UR36][R8.64+0x58] ;  /* 0x00005824089b7981 */ /* 0x004e64000c1e1100 */
[----:B-1----:R-:W-:-:S05]  /*3900*/  PRMT R3, R155, 0x8880, RZ ;  /* 0x000088809b037816 */ /* 0x002fca00000000ff */
[----:B------:R-:W-:-:S07]  /*3910*/  IMAD R12, R3, R154, RZ ;  /* 0x0000009a030c7224 */ /* 0x000fce00078e02ff */
.L_x_119:
[----:B------:R-:W-:Y:S05]  /*3920*/  BSYNC B1 ;  /* 0x0000000000017941 */ /* 0x000fea0003800000 */
.L_x_118:
[----:B-1----:R-:W-:Y:S01]  /*3930*/  @!P5 IMAD R3, R68, R153, R12 ;  /* 0x000000994403d224 */ /* 0x002fe200078e020c */
[----:B------:R-:W-:Y:S04]  /*3940*/  BSSY B1, `(.L_x_120) ;  /* 0x0000006000017945 */ /* 0x000fe80003800000 */
[----:B------:R1:W-:Y:S01]  /*3950*/  @!P5 STG.E.U8 desc[UR36][R4.64+0x58], R3 ;  /* 0x000058030400d986 */ /* 0x0003e2000c101124 */
[----:B------:R-:W-:Y:S05]  /*3960*/  @P2 BRA `(.L_x_121) ;  /* 0x00000000000c2947 */ /* 0x000fea0003800000 */
[----:B--2---:R-:W1:Y:S02]  /*3970*/  LDG.E.U8 R155, desc[UR36][R8.64+0x59] ;  /* 0x00005924089b7981 */ /* 0x004e64000c1e1100 */
[----:B-1----:R-:W-:-:S05]  /*3980*/  PRMT R3, R155, 0x8880, RZ ;  /* 0x000088809b037816 */ /* 0x002fca00000000ff */
[----:B------:R-:W-:-:S07]  /*3990*/  IMAD R12, R3, R154, RZ ;  /* 0x0000009a030c7224 */ /* 0x000fce00078e02ff */
.L_x_121:
[----:B------:R-:W-:Y:S05]  /*39a0*/  BSYNC B1 ;  /* 0x0000000000017941 */ /* 0x000fea0003800000 */
.L_x_120:
        /* <DEDUP_REMOVED lines=11> */
.L_x_123:
[----:B------:R-:W-:Y:S05]  /*3a60*/  BSYNC B1 ;  /* 0x0000000000017941 */ /* 0x000fea0003800000 */
.L_x_122:
[----:B-1----:R-:W-:Y:S01]  /*3a70*/  @!P4 IMAD R3, R70, R153, R12 ;  /* 0x000000994603c224 */ /* 0x002fe200078e020c */
[----:B------:R-:W-:Y:S04]  /*3a80*/  BSSY B1, `(.L_x_124) ;  /* 0x0000006000017945 */ /* 0x000fe80003800000 */
[----:B------:R1:W-:Y:S01]  /*3a90*/  @!P4 STG.E.U8 desc[UR36][R6.64+0x58], R3 ;  /* 0x000058030600c986 */ /* 0x0003e2000c101124 */
[----:B------:R-:W-:Y:S05]  /*3aa0*/  @P3 BRA `(.L_x_125) ;  /* 0x00000000000c3947 */ /* 0x000fea0003800000 */
[----:B--2---:R-:W1:Y:S02]  /*3ab0*/  LDG.E.U8 R155, desc[UR36][R10.64+0x59] ;  /* 0x000059240a9b7981 */ /* 0x004e64000c1e1100 */
[----:B-1----:R-:W-:-:S05]  /*3ac0*/  PRMT R3, R155, 0x8880, RZ ;  /* 0x000088809b037816 */ /* 0x002fca00000000ff */
[----:B------:R-:W-:-:S07]  /*3ad0*/  IMAD R12, R3, R154, RZ ;  /* 0x0000009a030c7224 */ /* 0x000fce00078e02ff */
.L_x_125:
[----:B------:R-:W-:Y:S05]  /*3ae0*/  BSYNC B1 ;  /* 0x0000000000017941 */ /* 0x000fea0003800000 */
.L_x_124:
[----:B------:R-:W-:Y:S01]  /*3af0*/  @!P3 IMAD R71, R71, R153, R12 ;  /* 0x000000994747b224 */ /* 0x000fe200078e020c */
[----:B------:R-:W-:Y:S04]  /*3b00*/  BSSY B1, `(.L_x_126) ;  /* 0x0000006000017945 */ /* 0x000fe80003800000 */
[----:B------:R0:W-:Y:S01]  /*3b10*/  @!P3 STG.E.U8 desc[UR36][R6.64+0x59], R71 ;  /* 0x000059470600b986 */ /* 0x0001e2000c101124 */
[----:B------:R-:W-:Y:S05]  /*3b20*/  @P5 BRA `(.L_x_127) ;  /* 0x00000000000c5947 */ /* 0x000fea0003800000 */
[----:B--2---:R-:W1:Y:S02]  /*3b30*/  LDG.E.U8 R155, desc[UR36][R8.64+0x60] ;  /* 0x00006024089b7981 */ /* 0x004e64000c1e1100 */
[----:B-1----:R-:W-:-:S05]  /*3b40*/  PRMT R3, R155, 0x8880, RZ ;  /* 0x000088809b037816 */ /* 0x002fca00000000ff */
[----:B------:R-:W-:-:S07]  /*3b50*/  IMAD R12, R3, R154, RZ ;  /* 0x0000009a030c7224 */ /* 0x000fce00078e02ff */
.L_x_127:
[----:B------:R-:W-:Y:S05]  /*3b60*/  BSYNC B1 ;  /* 0x0000000000017941 */ /* 0x000fea0003800000 */
.L_x_126:
[----:B-1----:R-:W-:Y:S01]  /*3b70*/  @!P5 IMAD R3, R72, R153, R12 ;  /* 0x000000994803d224 */ /* 0x002fe200078e020c */
[----:B------:R-:W-:Y:S04]  /*3b80*/  BSSY B1, `(.L_x_128) ;  /* 0x0000006000017945 */ /* 0x000fe80003800000 */
[----:B------:R1:W-:Y:S01]  /*3b90*/  @!P5 STG.E.U8 desc[UR36][R4.64+0x60], R3 ;  /* 0x000060030400d986 */ /* 0x0003e2000c101124 */
[----:B------:R-:W-:Y:S05]  /*3ba0*/  @P2 BRA `(.L_x_129) ;  /* 0x00000000000c2947 */ /* 0x000fea0003800000 */
[----:B--2---:R-:W1:Y:S02]  /*3bb0*/  LDG.E.U8 R155, desc[UR36][R8.64+0x61] ;  /* 0x00006124089b7981 */ /* 0x004e64000c1e1100 */
[----:B-1----:R-:W-:-:S05]  /*3bc0*/  PRMT R3, R155, 0x8880, RZ ;  /* 0x000088809b037816 */ /* 0x002fca00000000ff */
[----:B------:R-:W-:-:S07]  /*3bd0*/  IMAD R12, R3, R154, RZ ;  /* 0x0000009a030c7224 */ /* 0x000fce00078e02ff */
.L_x_129:
[----:B------:R-:W-:Y:S05]  /*3be0*/  BSYNC B1 ;  /* 0x0000000000017941 */ /* 0x000fea0003800000 */
.L_x_128:
        /* <DEDUP_REMOVED lines=11> */
.L_x_131:
[----:B------:R-:W-:Y:S05]  /*3ca0*/  BSYNC B1 ;  /* 0x0000000000017941 */ /* 0x000fea0003800000 */
.L_x_130:
[----:B-1----:R-:W-:Y:S01]  /*3cb0*/  @!P4 IMAD R3, R74, R153, R12 ;  /* 0x000000994a03c224 */ /* 0x002fe200078e020c */
[----:B------:R-:W-:Y:S04]  /*3cc0*/  BSSY B1, `(.L_x_132) ;  /* 0x0000006000017945 */ /* 0x000fe80003800000 */
[----:B------:R1:W-:Y:S01]  /*3cd0*/  @!P4 STG.E.U8 desc[UR36][R6.64+0x60], R3 ;  /* 0x000060030600c986 */ /* 0x0003e2000c101124 */
[----:B------:R-:W-:Y:S05]  /*3ce0*/  @P3 BRA `(.L_x_133) ;  /* 0x00000000000c3947 */ /* 0x000fea0003800000 */
[----:B--2---:R-:W1:Y:S02]  /*3cf0*/  LDG.E.U8 R155, desc[UR36][R10.64+0x61] ;  /* 0x000061240a9b7981 */ /* 0x004e64000c1e1100 */
[----:B-1----:R-:W-:-:S05]  /*3d00*/  PRMT R3, R155, 0x8880, RZ ;  /* 0x000088809b037816 */ /* 0x002fca00000000ff */
[----:B------:R-:W-:-:S07]  /*3d10*/  IMAD R12, R3, R154, RZ ;  /* 0x0000009a030c7224 */ /* 0x000fce00078e02ff */
.L_x_133:
[----:B------:R-:W-:Y:S05]  /*3d20*/  BSYNC B1 ;  /* 0x0000000000017941 */ /* 0x000fea0003800000 */
.L_x_132:
[----:B------:R-:W-:Y:S01]  /*3d30*/  @!P3 IMAD R75, R75, R153, R12 ;  /* 0x000000994b4bb224 */ /* 0x000fe200078e020c */
[----:B------:R-:W-:Y:S04]  /*3d40*/  BSSY B1, `(.L_x_134) ;  /* 0x0000006000017945 */ /* 0x000fe80003800000 */
[----:B------:R0:W-:Y:S01]  /*3d50*/  @!P3 STG.E.U8 desc[UR36][R6.64+0x61], R75 ;  /* 0x0000614b0600b986 */ /* 0x0001e2000c101124 */
[----:B------:R-:W-:Y:S05]  /*3d60*/  @P5 BRA `(.L_x_135) ;  /* 0x00000000000c5947 */ /* 0x000fea0003800000 */
[----:B--2---:R-:W1:Y:S02]  /*3d70*/  LDG.E.U8 R155, desc[UR36][R8.64+0x68] ;  /* 0x00006824089b7981 */ /* 0x004e64000c1e1100 */
[----:B-1----:R-:W-:-:S05]  /*3d80*/  PRMT R3, R155, 0x8880, RZ ;  /* 0x000088809b037816 */ /* 0x002fca00000000ff */
[----:B------:R-:W-:-:S07]  /*3d90*/  IMAD R12, R3, R154, RZ ;  /* 0x0000009a030c7224 */ /* 0x000fce00078e02ff */
.L_x_135:
[----:B------:R-:W-:Y:S05]  /*3da0*/  BSYNC B1 ;  /* 0x0000000000017941 */ /* 0x000fea0003800000 */
.L_x_134:
[----:B-1----:R-:W-:Y:S01]  /*3db0*/  @!P5 IMAD R3, R76, R153, R12 ;  /* 0x000000994c03d224 */ /* 0x002fe200078e020c */
[----:B------:R-:W-:Y:S04]  /*3dc0*/  BSSY B1, `(.L_x_136) ;  /* 0x0000006000017945 */ /* 0x000fe80003800000 */
[----:B------:R1:W-:Y:S01]  /*3dd0*/  @!P5 STG.E.U8 desc[UR36][R4.64+0x68], R3 ;  /* 0x000068030400d986 */ /* 0x0003e2000c101124 */
[----:B------:R-:W-:Y:S05]  /*3de0*/  @P2 BRA `(.L_x_137) ;  /* 0x00000000000c2947 */ /* 0x000fea0003800000 */
[----:B--2---:R-:W1:Y:S02]  /*3df0*/  LDG.E.U8 R155, desc[UR36][R8.64+0x69] ;  /* 0x00006924089b7981 */ /* 0x004e64000c1e1100 */
[----:B-1----:R-:W-:-:S05]  /*3e00*/  PRMT R3, R155, 0x8880, RZ ;  /* 0x000088809b037816 */ /* 0x002fca00000000ff */
[----:B------:R-:W-:-:S07]  /*3e10*/  IMAD R12, R3, R154, RZ ;  /* 0x0000009a030c7224 */ /* 0x000fce00078e02ff */
.L_x_137:
[----:B------:R-:W-:Y:S05]  /*3e20*/  BSYNC B1 ;  /* 0x0000000000017941 */ /* 0x000fea0003800000 */
.L_x_136:
        /* <DEDUP_REMOVED lines=11> */
.L_x_139:
[----:B------:R-:W-:Y:S05]  /*3ee0*/  BSYNC B1 ;  /* 0x0000000000017941 */ /* 0x000fea0003800000 */
.L_x_138:
[----:B-1----:R-:W-:Y:S01]  /*3ef0*/  @!P4 IMAD R3, R78, R153, R12 ;  /* 0x000000994e03c224 */ /* 0x002fe200078e020c */
[----:B------:R-:W-:Y:S04]  /*3f00*/  BSSY B1, `(.L_x_140) ;  /* 0x0000006000017945 */ /* 0x000fe80003800000 */
[----:B------:R1:W-:Y:S01]  /*3f10*/  @!P4 STG.E.U8 desc[UR36][R6.64+0x68], R3 ;  /* 0x000068030600c986 */ /* 0x0003e2000c101124 */
[----:B------:R-:W-:Y:S05]  /*3f20*/  @P3 BRA `(.L_x_141) ;  /* 0x00000000000c3947 */ /* 0x000fea0003800000 */
[----:B--2---:R-:W1:Y:S02]  /*3f30*/  LDG.E.U8 R155, desc[UR36][R10.64+0x69] ;  /* 0x000069240a9b7981 */ /* 0x004e64000c1e1100 */
[----:B-1----:R-:W-:-:S05]  /*3f40*/  PRMT R3, R155, 0x8880, RZ ;  /* 0x000088809b037816 */ /* 0x002fca00000000ff */
[----:B------:R-:W-:-:S07]  /*3f50*/  IMAD R12, R3, R154, RZ ;  /* 0x0000009a030c7224 */ /* 0x000fce00078e02ff */
.L_x_141:
[----:B------:R-:W-:Y:S05]  /*3f60*/  BSYNC B1 ;  /* 0x0000000000017941 */ /* 0x000fea0003800000 */
.L_x_140:
[----:B------:R-:W-:Y:S01]  /*3f70*/  @!P3 IMAD R79, R79, R153, R12 ;  /* 0x000000994f4fb224 */ /* 0x000fe200078e020c */
[----:B------:R-:W-:Y:S04]  /*3f80*/  BSSY B1, `(.L_x_142) ;  /* 0x0000006000017945 */ /* 0x000fe80003800000 */
[----:B------:R0:W-:Y:S01]  /*3f90*/  @!P3 STG.E.U8 desc[UR36][R6.64+0x69], R79 ;  /* 0x0000694f0600b986 */ /* 0x0001e2000c101124 */
[----:B------:R-:W-:Y:S05]  /*3fa0*/  @P5 BRA `(.L_x_143) ;  /* 0x00000000000c5947 */ /* 0x000fea0003800000 */
[----:B--2---:R-:W1:Y:S02]  /*3fb0*/  LDG.E.U8 R155, desc[UR36][R8.64+0x70] ;  /* 0x00007024089b7981 */ /* 0x004e64000c1e1100 */
[----:B-1----:R-:W-:-:S05]  /*3fc0*/  PRMT R3, R155, 0x8880, RZ ;  /* 0x000088809b037816 */ /* 0x002fca00000000ff */
[----:B------:R-:W-:-:S07]  /*3fd0*/  IMAD R12, R3, R154, RZ ;  /* 0x0000009a030c7224 */ /* 0x000fce00078e02ff */
.L_x_143:
[----:B------:R-:W-:Y:S05]  /*3fe0*/  BSYNC B1 ;  /* 0x0000000000017941 */ /* 0x000fea0003800000 */
.L_x_142:
[----:B-1----:R-:W-:Y:S01]  /*3ff0*/  @!P5 IMAD R3, R80, R153, R12 ;  /* 0x000000995003d224 */ /* 0x002fe200078e020c */
[----:B------:R-:W-:Y:S04]  /*4000*/  BSSY B1, `(.L_x_144) ;  /* 0x0000006000017945 */ /* 0x000fe80003800000 */
[----:B------:R1:W-:Y:S01]  /*4010*/  @!P5 STG.E.U8 desc[UR36][R4.64+0x70], R3 ;  /* 0x000070030400d986 */ /* 0x0003e2000c101124 */
[----:B------:R-:W-:Y:S05]  /*4020*/  @P2 BRA `(.L_x_145) ;  /* 0x00000000000c2947 */ /* 0x000fea0003800000 */
[----:B--2---:R-:W1:Y:S02]  /*4030*/  LDG.E.U8 R155, desc[UR36][R8.64+0x71] ;  /* 0x00007124089b7981 */ /* 0x004e64000c1e1100 */
[----:B-1----:R-:W-:-:S05]  /*4040*/  PRMT R3, R155, 0x8880, RZ ;  /* 0x000088809b037816 */ /* 0x002fca00000000ff */
[----:B------:R-:W-:-:S07]  /*4050*/  IMAD R12, R3, R154, RZ ;  /* 0x0000009a030c7224 */ /* 0x000fce00078e02ff */
.L_x_145:
[----:B------:R-:W-:Y:S05]  /*4060*/  BSYNC B1 ;  /* 0x0000000000017941 */ /* 0x000fea0003800000 */
.L_x_144:
        /* <DEDUP_REMOVED lines=11> */
.L_x_147:
[----:B------:R-:W-:Y:S05]  /*4120*/  BSYNC B1 ;  /* 0x0000000000017941 */ /* 0x000fea0003800000 */
.L_x_146:
[----:B-1----:R-:W-:Y:S01]  /*4130*/  @!P4 IMAD R3, R82, R153, R12 ;  /* 0x000000995203c224 */ /* 0x002fe200078e020c */
[----:B------:R-:W-:Y:S04]  /*4140*/  BSSY B1, `(.L_x_148) ;  /* 0x0000006000017945 */ /* 0x000fe80003800000 */
[----:B------:R1:W-:Y:S01]  /*4150*/  @!P4 STG.E.U8 desc[UR36][R6.64+0x70], R3 ;  /* 0x000070030600c986 */ /* 0x0003e2000c101124 */
[----:B------:R-:W-:Y:S05]  /*4160*/  @P3 BRA `(.L_x_149) ;  /* 0x00000000000c3947 */ /* 0x000fea0003800000 */
[----:B--2---:R-:W1:Y:S02]  /*4170*/  LDG.E.U8 R155, desc[UR36][R10.64+0x71] ;  /* 0x000071240a9b7981 */ /* 0x004e64000c1e1100 */
[----:B-1----:R-:W-:-:S05]  /*4180*/  PRMT R3, R155, 0x8880, RZ ;  /* 0x000088809b037816 */ /* 0x002fca00000000ff */
[----:B------:R-:W-:-:S07]  /*4190*/  IMAD R12, R3, R154, RZ ;  /* 0x0000009a030c7224 */ /* 0x000fce00078e02ff */
.L_x_149:
[----:B------:R-:W-:Y:S05]  /*41a0*/  BSYNC B1 ;  /* 0x0000000000017941 */ /* 0x000fea0003800000 */
.L_x_148:
[----:B------:R-:W-:Y:S01]  /*41b0*/  @!P3 IMAD R83, R83, R153, R12 ;  /* 0x000000995353b224 */ /* 0x000fe200078e020c */
[----:B------:R-:W-:Y:S04]  /*41c0*/  BSSY B1, `(.L_x_150) ;  /* 0x0000006000017945 */ /* 0x000fe80003800000 */
[----:B------:R0:W-:Y:S01]  /*41d0*/  @!P3 STG.E.U8 desc[UR36][R6.64+0x71], R83 ;  /* 0x000071530600b986 */ /* 0x0001e2000c101124 */
[----:B------:R-:W-:Y:S05]  /*41e0*/  @P5 BRA `(.L_x_151) ;  /* 0x00000000000c5947 */ /* 0x000fea0003800000 */
[----:B--2---:R-:W1:Y:S02]  /*41f0*/  LDG.E.U8 R155, desc[UR36][R8.64+0x78] ;  /* 0x00007824089b7981 */ /* 0x004e64000c1e1100 */
[----:B-1----:R-:W-:-:S05]  /*4200*/  PRMT R3, R155, 0x8880, RZ ;  /* 0x000088809b037816 */ /* 0x002fca00000000ff */
[----:B------:R-:W-:-:S07]  /*4210*/  IMAD R12, R3, R154, RZ ;  /* 0x0000009a030c7224 */ /* 0x000fce00078e02ff */
.L_x_151:
[----:B------:R-:W-:Y:S05]  /*4220*/  BSYNC B1 ;  /* 0x0000000000017941 */ /* 0x000fea0003800000 */
.L_x_150:
[----:B-1----:R-:W-:Y:S01]  /*4230*/  @!P5 IMAD R3, R84, R153, R12 ;  /* 0x000000995403d224 */ /* 0x002fe200078e020c */
[----:B------:R-:W-:Y:S04]  /*4240*/  BSSY B1, `(.L_x_152) ;  /* 0x0000006000017945 */ /* 0x000fe80003800000 */
[----:B------:R1:W-:Y:S01]  /*4250*/  @!P5 STG.E.U8 desc[UR36][R4.64+0x78], R3 ;  /* 0x000078030400d986 */ /* 0x0003e2000c101124 */
[----:B------:R-:W-:Y:S05]  /*4260*/  @P2 BRA `(.L_x_153) ;  /* 0x00000000000c2947 */ /* 0x000fea0003800000 */
[----:B--2---:R-:W1:Y:S02]  /*4270*/  LDG.E.U8 R155, desc[UR36][R8.64+0x79] ;  /* 0x00007924089b7981 */ /* 0x004e64000c1e1100 */
[----:B-1----:R-:W-:-:S05]  /*4280*/  PRMT R3, R155, 0x8880, RZ ;  /* 0x000088809b037816 */ /* 0x002fca00000000ff */
[----:B------:R-:W-:-:S07]  /*4290*/  IMAD R12, R3, R154, RZ ;  /* 0x0000009a030c7224 */ /* 0x000fce00078e02ff */
.L_x_153:
[----:B------:R-:W-:Y:S05]  /*42a0*/  BSYNC B1 ;  /* 0x0000000000017941 */ /* 0x000fea0003800000 */
.L_x_152:
        /* <DEDUP_REMOVED lines=11> */
.L_x_155:
[----:B------:R-:W-:Y:S05]  /*4360*/  BSYNC B1 ;  /* 0x0000000000017941 */ /* 0x000fea0003800000 */
.L_x_154:
[----:B-1----:R-:W-:Y:S01]  /*4370*/  @!P4 IMAD R3, R86, R153, R12 ;  /* 0x000000995603c224 */ /* 0x002fe200078e020c */
[----:B------:R-:W-:Y:S04]  /*4380*/  BSSY B1, `(.L_x_156) ;  /* 0x0000006000017945 */ /* 0x000fe80003800000 */
[----:B------:R1:W-:Y:S01]  /*4390*/  @!P4 STG.E.U8 desc[UR36][R6.64+0x78], R3 ;  /* 0x000078030600c986 */ /* 0x0003e2000c101124 */
[----:B------:R-:W-:Y:S05]  /*43a0*/  @P3 BRA `(.L_x_157) ;  /* 0x00000000000c3947 */ /* 0x000fea0003800000 */
[----:B--2---:R-:W1:Y:S02]  /*43b0*/  LDG.E.U8 R155, desc[UR36][R10.64+0x79] ;  /* 0x000079240a9b7981 */ /* 0x004e64000c1e1100 */
[----:B-1----:R-:W-:-:S05]  /*43c0*/  PRMT R3, R155, 0x8880, RZ ;  /* 0x000088809b037816 */ /* 0x002fca00000000ff */
[----:B------:R-:W-:-:S07]  /*43d0*/  IMAD R12, R3, R154, RZ ;  /* 0x0000009a030c7224 */ /* 0x000fce00078e02ff */
.L_x_157:
[----:B------:R-:W-:Y:S05]  /*43e0*/  BSYNC B1 ;  /* 0x0000000000017941 */ /* 0x000fea0003800000 */
.L_x_156:
[----:B------:R-:W-:Y:S01]  /*43f0*/  @!P3 IMAD R87, R87, R153, R12 ;  /* 0x000000995757b224 */ /* 0x000fe200078e020c */
[----:B------:R-:W-:Y:S04]  /*4400*/  BSSY B1, `(.L_x_158) ;  /* 0x0000006000017945 */ /* 0x000fe80003800000 */
[----:B------:R0:W-:Y:S01]  /*4410*/  @!P3 STG.E.U8 desc[UR36][R6.64+0x79], R87 ;  /* 0x000079570600b986 */ /* 0x0001e2000c101124 */
[----:B------:R-:W-:Y:S05]  /*4420*/  @P5 BRA `(.L_x_159) ;  /* 0x00000000000c5947 */ /* 0x000fea0003800000 */
[----:B--2---:R-:W1:Y:S02]  /*4430*/  LDG.E.U8 R155, desc[UR36][R8.64+0x80] ;  /* 0x00008024089b7981 */ /* 0x004e64000c1e1100 */
[----:B-1----:R-:W-:-:S05]  /*4440*/  PRMT R3, R155, 0x8880, RZ ;  /* 0x000088809b037816 */ /* 0x002fca00000000ff */
[----:B------:R-:W-:-:S07]  /*4450*/  IMAD R12, R3, R154, RZ ;  /* 0x0000009a030c7224 */ /* 0x000fce00078e02ff */
.L_x_159:
[----:B------:R-:W-:Y:S05]  /*4460*/  BSYNC B1 ;  /* 0x0000000000017941 */ /* 0x000fea0003800000 */
.L_x_158:
[----:B-1----:R-:W-:Y:S01]  /*4470*/  @!P5 IMAD R3, R88, R153, R12 ;  /* 0x000000995803d224 */ /* 0x002fe200078e020c */
[----:B------:R-:W-:Y:S04]  /*4480*/  BSSY B1, `(.L_x_160) ;  /* 0x0000006000017945 */ /* 0x000fe80003800000 */
[----:B------:R1:W-:Y:S01]  /*4490*/  @!P5 STG.E.U8 desc[UR36][R4.64+0x80], R3 ;  /* 0x000080030400d986 */ /* 0x0003e2000c101124 */
[----:B------:R-:W-:Y:S05]  /*44a0*/  @P2 BRA `(.L_x_161) ;  /* 0x00000000000c2947 */ /* 0x000fea0003800000 */
[----:B--2---:R-:W1:Y:S02]  /*44b0*/  LDG.E.U8 R155, desc[UR36][R8.64+0x81] ;  /* 0x00008124089b7981 */ /* 0x004e64000c1e1100 */
[----:B-1----:R-:W-:-:S05]  /*44c0*/  PRMT R3, R155, 0x8880, RZ ;  /* 0x000088809b037816 */ /* 0x002fca00000000ff */
[----:B------:R-:W-:-:S07]  /*44d0*/  IMAD R12, R3, R154, RZ ;  /* 0x0000009a030c7224 */ /* 0x000fce00078e02ff */
.L_x_161:
[----:B------:R-:W-:Y:S05]  /*44e0*/  BSYNC B1 ;  /* 0x0000000000017941 */ /* 0x000fea0003800000 */
.L_x_160:
        /* <DEDUP_REMOVED lines=11> */
.L_x_163:
[----:B------:R-:W-:Y:S05]  /*45a0*/  BSYNC B1 ;  /* 0x0000000000017941 */ /* 0x000fea0003800000 */
.L_x_162:
[----:B-1----:R-:W-:Y:S01]  /*45b0*/  @!P4 IMAD R3, R90, R153, R12 ;  /* 0x000000995a03c224 */ /* 0x002fe200078e020c */
[----:B------:R-:W-:Y:S04]  /*45c0*/  BSSY B1, `(.L_x_164) ;  /* 0x0000006000017945 */ /* 0x000fe80003800000 */
[----:B------:R1:W-:Y:S01]  /*45d0*/  @!P4 STG.E.U8 desc[UR36][R6.64+0x80], R3 ;  /* 0x000080030600c986 */ /* 0x0003e2000c101124 */
[----:B------:R-:W-:Y:S05]  /*45e0*/  @P3 BRA `(.L_x_165) ;  /* 0x00000000000c3947 */ /* 0x000fea0003800000 */
[----:B--2---:R-:W1:Y:S02]  /*45f0*/  LDG.E.U8 R155, desc[UR36][R10.64+0x81] ;  /* 0x000081240a9b7981 */ /* 0x004e64000c1e1100 */
[----:B-1----:R-:W-:-:S05]  /*4600*/  PRMT R3, R155, 0x8880, RZ ;  /* 0x000088809b037816 */ /* 0x002fca00000000ff */
[----:B------:R-:W-:-:S07]  /*4610*/  IMAD R12, R3, R154, RZ ;  /* 0x0000009a030c7224 */ /* 0x000fce00078e02ff */
.L_x_165:
[----:B------:R-:W-:Y:S05]  /*4620*/  BSYNC B1 ;  /* 0x0000000000017941 */ /* 0x000fea0003800000 */
.L_x_164:
[----:B------:R-:W-:Y:S01]  /*4630*/  @!P3 IMAD R91, R91, R153, R12 ;  /* 0x000000995b5bb224 */ /* 0x000fe200078e020c */
[----:B------:R-:W-:Y:S04]  /*4640*/  BSSY B1, `(.L_x_166) ;  /* 0x0000006000017945 */ /* 0x000fe80003800000 */
[----:B------:R0:W-:Y:S01]  /*4650*/  @!P3 STG.E.U8 desc[UR36][R6.64+0x81], R91 ;  /* 0x0000815b0600b986 */ /* 0x0001e2000c101124 */
[----:B------:R-:W-:Y:S05]  /*4660*/  @P5 BRA `(.L_x_167) ;  /* 0x00000000000c5947 */ /* 0x000fea0003800000 */
[----:B--2---:R-:W1:Y:S02]  /*4670*/  LDG.E.U8 R155, desc[UR36][R8.64+0x88] ;  /* 0x00008824089b7981 */ /* 0x004e64000c1e1100 */
[----:B-1----:R-:W-:-:S05]  /*4680*/  PRMT R3, R155, 0x8880, RZ ;  /* 0x000088809b037816 */ /* 0x002fca00000000ff */
[----:B------:R-:W-:-:S07]  /*4690*/  IMAD R12, R3, R154, RZ ;  /* 0x0000009a030c7224 */ /* 0x000fce00078e02ff */
.L_x_167:
[----:B------:R-:W-:Y:S05]  /*46a0*/  BSYNC B1 ;  /* 0x0000000000017941 */ /* 0x000fea0003800000 */
.L_x_166:
[----:B-1----:R-:W-:Y:S01]  /*46b0*/  @!P5 IMAD R3, R92, R153, R12 ;  /* 0x000000995c03d224 */ /* 0x002fe200078e020c */
[----:B------:R-:W-:Y:S04]  /*46c0*/  BSSY B1, `(.L_x_168) ;  /* 0x0000006000017945 */ /* 0x000fe80003800000 */
[----:B------:R1:W-:Y:S01]  /*46d0*/  @!P5 STG.E.U8 desc[UR36][R4.64+0x88], R3 ;  /* 0x000088030400d986 */ /* 0x0003e2000c101124 */
[----:B------:R-:W-:Y:S05]  /*46e0*/  @P2 BRA `(.L_x_169) ;  /* 0x00000000000c2947 */ /* 0x000fea0003800000 */
[----:B--2---:R-:W1:Y:S02]  /*46f0*/  LDG.E.U8 R155, desc[UR36][R8.64+0x89] ;  /* 0x00008924089b7981 */ /* 0x004e64000c1e1100 */
[----:B-1----:R-:W-:-:S05]  /*4700*/  PRMT R3, R155, 0x8880, RZ ;  /* 0x000088809b037816 */ /* 0x002fca00000000ff */
[----:B------:R-:W-:-:S07]  /*4710*/  IMAD R12, R3, R154, RZ ;  /* 0x0000009a030c7224 */ /* 0x000fce00078e02ff */
.L_x_169:
[----:B------:R-:W-:Y:S05]  /*4720*/  BSYNC B1 ;  /* 0x0000000000017941 */ /* 0x000fea0003800000 */
.L_x_168:
        /* <DEDUP_REMOVED lines=11> */
.L_x_171:
[----:B------:R-:W-:Y:S05]  /*47e0*/  BSYNC B1 ;  /* 0x0000000000017941 */ /* 0x000fea0003800000 */
.L_x_170:
[----:B-1----:R-:W-:Y:S01]  /*47f0*/  @!P4 IMAD R3, R94, R153, R12 ;  /* 0x000000995e03c224 */ /* 0x002fe200078e020c */
[----:B------:R-:W-:Y:S04]  /*4800*/  BSSY B1, `(.L_x_172) ;  /* 0x0000006000017945 */ /* 0x000fe80003800000 */
[----:B------:R1:W-:Y:S01]  /*4810*/  @!P4 STG.E.U8 desc[UR36][R6.64+0x88], R3 ;  /* 0x000088030600c986 */ /* 0x0003e2000c101124 */
[----:B------:R-:W-:Y:S05]  /*4820*/  @P3 BRA `(.L_x_173) ;  /* 0x00000000000c3947 */ /* 0x000fea0003800000 */
[----:B--2---:R-:W1:Y:S02]  /*4830*/  LDG.E.U8 R155, desc[UR36][R10.64+0x89] ;  /* 0x000089240a9b7981 */ /* 0x004e64000c1e1100 */
[----:B-1----:R-:W-:-:S05]  /*4840*/  PRMT R3, R155, 0x8880, RZ ;  /* 0x000088809b037816 */ /* 0x002fca00000000ff */
[----:B------:R-:W-:-:S07]  /*4850*/  IMAD R12, R3, R154, RZ ;  /* 0x0000009a030c7224 */ /* 0x000fce00078e02ff */
.L_x_173:
[----:B------:R-:W-:Y:S05]  /*4860*/  BSYNC B1 ;  /* 0x0000000000017941 */ /* 0x000fea0003800000 */
.L_x_172:
[----:B------:R-:W-:Y:S01]  /*4870*/  @!P3 IMAD R95, R95, R153, R12 ;  /* 0x000000995f5fb224 */ /* 0x000fe200078e020c */
[----:B------:R-:W-:Y:S04]  /*4880*/  BSSY B1, `(.L_x_174) ;  /* 0x0000006000017945 */ /* 0x000fe80003800000 */
[----:B------:R0:W-:Y:S01]  /*4890*/  @!P3 STG.E.U8 desc[UR36][R6.64+0x89], R95 ;  /* 0x0000895f0600b986 */ /* 0x0001e2000c101124 */
[----:B------:R-:W-:Y:S05]  /*48a0*/  @P5 BRA `(.L_x_175) ;  /* 0x00000000000c5947 */ /* 0x000fea0003800000 */
[----:B--2---:R-:W1:Y:S02]  /*48b0*/  LDG.E.U8 R155, desc[UR36][R8.64+0x90] ;  /* 0x00009024089b7981 */ /* 0x004e64000c1e1100 */
[----:B-1----:R-:W-:-:S05]  /*48c0*/  PRMT R3, R155, 0x8880, RZ ;  /* 0x000088809b037816 */ /* 0x002fca00000000ff */
[----:B------:R-:W-:-:S07]  /*48d0*/  IMAD R12, R3, R154, RZ ;  /* 0x0000009a030c7224 */ /* 0x000fce00078e02ff */
.L_x_175:
[----:B------:R-:W-:Y:S05]  /*48e0*/  BSYNC B1 ;  /* 0x0000000000017941 */ /* 0x000fea0003800000 */
.L_x_174:
[----:B-1----:R-:W-:Y:S01]  /*48f0*/  @!P5 IMAD R3, R96, R153, R12 ;  /* 0x000000996003d224 */ /* 0x002fe200078e020c */
[----:B------:R-:W-:Y:S04]  /*4900*/  BSSY B1, `(.L_x_176) ;  /* 0x0000006000017945 */ /* 0x000fe80003800000 */
[----:B------:R1:W-:Y:S01]  /*4910*/  @!P5 STG.E.U8 desc[UR36][R4.64+0x90], R3 ;  /* 0x000090030400d986 */ /* 0x0003e2000c101124 */
[----:B------:R-:W-:Y:S05]  /*4920*/  @P2 BRA `(.L_x_177) ;  /* 0x00000000000c2947 */ /* 0x000fea0003800000 */
[----:B--2---:R-:W1:Y:S02]  /*4930*/  LDG.E.U8 R155, desc[UR36][R8.64+0x91] ;  /* 0x00009124089b7981 */ /* 0x004e64000c1e1100 */
[----:B-1----:R-:W-:-:S05]  /*4940*/  PRMT R3, R155, 0x8880, RZ ;  /* 0x000088809b037816 */ /* 0x002fca00000000ff */
[----:B------:R-:W-:-:S07]  /*4950*/  IMAD R12, R3, R154, RZ ;  /* 0x0000009a030c7224 */ /* 0x000fce00078e02ff */
.L_x_177:
[----:B------:R-:W-:Y:S05]  /*4960*/  BSYNC B1 ;  /* 0x0000000000017941 */ /* 0x000fea0003800000 */
.L_x_176:
        /* <DEDUP_REMOVED lines=11> */
.L_x_179:
[----:B------:R-:W-:Y:S05]  /*4a20*/  BSYNC B1 ;  /* 0x0000000000017941 */ /* 0x000fea0003800000 */
.L_x_178:
[----:B-1----:R-:W-:Y:S01]  /*4a30*/  @!P4 IMAD R3, R98, R153, R12 ;  /* 0x000000996203c224 */ /* 0x002fe200078e020c */
[----:B------:R-:W-:Y:S04]  /*4a40*/  BSSY B1, `(.L_x_180) ;  /* 0x0000006000017945 */ /* 0x000fe80003800000 */
[----:B------:R1:W-:Y:S01]  /*4a50*/  @!P4 STG.E.U8 desc[UR36][R6.64+0x90], R3 ;  /* 0x000090030600c986 */ /* 0x0003e2000c101124 */
[----:B------:R-:W-:Y:S05]  /*4a60*/  @P3 BRA `(.L_x_181) ;  /* 0x00000000000c3947 */ /* 0x000fea0003800000 */
[----:B--2---:R-:W1:Y:S02]  /*4a70*/  LDG.E.U8 R155, desc[UR36][R10.64+0x91] ;  /* 0x000091240a9b7981 */ /* 0x004e64000c1e1100 */
[----:B-1----:R-:W-:-:S05]  /*4a80*/  PRMT R3, R155, 0x8880, RZ ;  /* 0x000088809b037816 */ /* 0x002fca00000000ff */
[----:B------:R-:W-:-:S07]  /*4a90*/  IMAD R12, R3, R154, RZ ;  /* 0x0000009a030c7224 */ /* 0x000fce00078e02ff */
.L_x_181:
[----:B------:R-:W-:Y:S05]  /*4aa0*/  BSYNC B1 ;  /* 0x0000000000017941 */ /* 0x000fea0003800000 */
.L_x_180:
[----:B------:R-:W-:Y:S01]  /*4ab0*/  @!P3 IMAD R99, R99, R153, R12 ;  /* 0x000000996363b224 */ /* 0x000fe200078e020c */
[----:B------:R-:W-:Y:S04]  /*4ac0*/  BSSY B1, `(.L_x_182) ;  /* 0x0000006000017945 */ /* 0x000fe80003800000 */
[----:B------:R0:W-:Y:S01]  /*4ad0*/  @!P3 STG.E.U8 desc[UR36][R6.64+0x91], R99 ;  /* 0x000091630600b986 */ /* 0x0001e2000c101124 */
[----:B------:R-:W-:Y:S05]  /*4ae0*/  @P5 BRA `(.L_x_183) ;  /* 0x00000000000c5947 */ /* 0x000fea0003800000 */
[----:B--2---:R-:W1:Y:S02]  /*4af0*/  LDG.E.U8 R155, desc[UR36][R8.64+0x98] ;  /* 0x00009824089b7981 */ /* 0x004e64000c1e1100 */
[----:B-1----:R-:W-:-:S05]  /*4b00*/  PRMT R3, R155, 0x8880, RZ ;  /* 0x000088809b037816 */ /* 0x002fca00000000ff */
[----:B------:R-:W-:-:S07]  /*4b10*/  IMAD R12, R3, R154, RZ ;  /* 0x0000009a030c7224 */ /* 0x000fce00078e02ff */
.L_x_183:
[----:B------:R-:W-:Y:S05]  /*4b20*/  BSYNC B1 ;  /* 0x0000000000017941 */ /* 0x000fea0003800000 */
.L_x_182:
[----:B-1----:R-:W-:Y:S01]  /*4b30*/  @!P5 IMAD R3, R100, R153, R12 ;  /* 0x000000996403d224 */ /* 0x002fe200078e020c */
[----:B------:R-:W-:Y:S04]  /*4b40*/  BSSY B1, `(.L_x_184) ;  /* 0x0000006000017945 */ /* 0x000fe80003800000 */
[----:B------:R1:W-:Y:S01]  /*4b50*/  @!P5 STG.E.U8 desc[UR36][R4.64+0x98], R3 ;  /* 0x000098030400d986 */ /* 0x0003e2000c101124 */
[----:B------:R-:W-:Y:S05]  /*4b60*/  @P2 BRA `(.L_x_185) ;  /* 0x00000000000c2947 */ /* 0x000fea0003800000 */
[----:B--2---:R-:W1:Y:S02]  /*4b70*/  LDG.E.U8 R155, desc[UR36][R8.64+0x99] ;  /* 0x00009924089b7981 */ /* 0x004e64000c1e1100 */
[----:B-1----:R-:W-:-:S05]  /*4b80*/  PRMT R3, R155, 0x8880, RZ ;  /* 0x000088809b037816 */ /* 0x002fca00000000ff */
[----:B------:R-:W-:-:S07]  /*4b90*/  IMAD R12, R3, R154, RZ ;  /* 0x0000009a030c7224 */ /* 0x000fce00078e02ff */
.L_x_185:
[----:B------:R-:W-:Y:S05]  /*4ba0*/  BSYNC B1 ;  /* 0x0000000000017941 */ /* 0x000fea0003800000 */
.L_x_184:
        /* <DEDUP_REMOVED lines=11> */
.L_x_187:
[----:B------:R-:W-:Y:S05]  /*4c60*/  BSYNC B1 ;  /* 0x0000000000017941 */ /* 0x000fea0003800000 */
.L_x_186:
[----:B-1----:R-:W-:Y:S01]  /*4c70*/  @!P4 IMAD R3, R102, R153, R12 ;  /* 0x000000996603c224 */ /* 0x002fe200078e020c */
[----:B------:R-:W-:Y:S04]  /*4c80*/  BSSY B1, `(.L_x_188) ;  /* 0x0000006000017945 */ /* 0x000fe80003800000 */
[----:B------:R1:W-:Y:S01]  /*4c90*/  @!P4 STG.E.U8 desc[UR36][R6.64+0x98], R3 ;  /* 0x000098030600c986 */ /* 0x0003e2000c101124 */
[----:B------:R-:W-:Y:S05]  /*4ca0*/  @P3 BRA `(.L_x_189) ;  /* 0x00000000000c3947 */ /* 0x000fea0003800000 */
[----:B--2---:R-:W1:Y:S02]  /*4cb0*/  LDG.E.U8 R155, desc[UR36][R10.64+0x99] ;  /* 0x000099240a9b7981 */ /* 0x004e64000c1e1100 */
[----:B-1----:R-:W-:-:S05]  /*4cc0*/  PRMT R3, R155, 0x8880, RZ ;  /* 0x000088809b037816 */ /* 0x002fca00000000ff */
[----:B------:R-:W-:-:S07]  /*4cd0*/  IMAD R12, R3, R154, RZ ;  /* 0x0000009a030c7224 */ /* 0x000fce00078e02ff */
.L_x_189:
[----:B------:R-:W-:Y:S05]  /*4ce0*/  BSYNC B1 ;  /* 0x0000000000017941 */ /* 0x000fea0003800000 */
.L_x_188:
[----:B------:R-:W-:Y:S01]  /*4cf0*/  @!P3 IMAD R103, R103, R153, R12 ;  /* 0x000000996767b224 */ /* 0x000fe200078e020c */
[----:B------:R-:W-:Y:S04]  /*4d00*/  BSSY B1, `(.L_x_190) ;  /* 0x0000006000017945 */ /* 0x000fe80003800000 */
[----:B------:R0:W-:Y:S01]  /*4d10*/  @!P3 STG.E.U8 desc[UR36][R6.64+0x99], R103 ;  /* 0x000099670600b986 */ /* 0x0001e2000c101124 */
[----:B------:R-:W-:Y:S05]  /*4d20*/  @P5 BRA `(.L_x_191) ;  /* 0x00000000000c5947 */ /* 0x000fea0003800000 */
[----:B--2---:R-:W1:Y:S02]  /*4d30*/  LDG.E.U8 R155, desc[UR36][R8.64+0xa0] ;  /* 0x0000a024089b7981 */ /* 0x004e64000c1e1100 */
[----:B-1----:R-:W-:-:S05]  /*4d40*/  PRMT R3, R155, 0x8880, RZ ;  /* 0x000088809b037816 */ /* 0x002fca00000000ff */
[----:B------:R-:W-:-:S07]  /*4d50*/  IMAD R12, R3, R154, RZ ;  /* 0x0000009a030c7224 */ /* 0x000fce00078e02ff */
.L_x_191:
[----:B------:R-:W-:Y:S05]  /*4d60*/  BSYNC B1 ;  /* 0x0000000000017941 */ /* 0x000fea0003800000 */
.L_x_190:
[----:B-1----:R-:W-:Y:S01]  /*4d70*/  @!P5 IMAD R3, R104, R153, R12 ;  /* 0x000000996803d224 */ /* 0x002fe200078e020c */
[----:B------:R-:W-:Y:S04]  /*4d80*/  BSSY B1, `(.L_x_192) ;  /* 0x0000006000017945 */ /* 0x000fe80003800000 */
[----:B------:R1:W-:Y:S01]  /*4d90*/  @!P5 STG.E.U8 desc[UR36][R4.64+0xa0], R3 ;  /* 0x0000a0030400d986 */ /* 0x0003e2000c101124 */
[----:B------:R-:W-:Y:S05]  /*4da0*/  @P2 BRA `(.L_x_193) ;  /* 0x00000000000c2947 */ /* 0x000fea0003800000 */
[----:B--2---:R-:W1:Y:S02]  /*4db0*/  LDG.E.U8 R155, desc[UR36][R8.64+0xa1] ;  /* 0x0000a124089b7981 */ /* 0x004e64000c1e1100 */
[----:B-1----:R-:W-:-:S05]  /*4dc0*/  PRMT R3, R155, 0x8880, RZ ;  /* 0x000088809b037816 */ /* 0x002fca00000000ff */
[----:B------:R-:W-:-:S07]  /*4dd0*/  IMAD R12, R3, R154, RZ ;  /* 0x0000009a030c7224 */ /* 0x000fce00078e02ff */
.L_x_193:
[----:B------:R-:W-:Y:S05]  /*4de0*/  BSYNC B1 ;  /* 0x0000000000017941 */ /* 0x000fea0003800000 */
.L_x_192:
        /* <DEDUP_REMOVED lines=11> */
.L_x_195:
[----:B------:R-:W-:Y:S05]  /*4ea0*/  BSYNC B1 ;  /* 0x0000000000017941 */ /* 0x000fea0003800000 */
.L_x_194:
[----:B-1----:R-:W-:Y:S01]  /*4eb0*/  @!P4 IMAD R3, R106, R153, R12 ;  /* 0x000000996a03c224 */ /* 0x002fe200078e020c */
[----:B------:R-:W-:Y:S04]  /*4ec0*/  BSSY B1, `(.L_x_196) ;  /* 0x0000006000017945 */ /* 0x000fe80003800000 */
[----:B------:R1:W-:Y:S01]  /*4ed0*/  @!P4 STG.E.U8 desc[UR36][R6.64+0xa0], R3 ;  /* 0x0000a0030600c986 */ /* 0x0003e2000c101124 */
[----:B------:R-:W-:Y:S05]  /*4ee0*/  @P3 BRA `(.L_x_197) ;  /* 0x00000000000c3947 */ /* 0x000fea0003800000 */
[----:B--2---:R-:W1:Y:S02]  /*4ef0*/  LDG.E.U8 R155, desc[UR36][R10.64+0xa1] ;  /* 0x0000a1240a9b7981 */ /* 0x004e64000c1e1100 */
[----:B-1----:R-:W-:-:S05]  /*4f00*/  PRMT R3, R155, 0x8880, RZ ;  /* 0x000088809b037816 */ /* 0x002fca00000000ff */
[----:B------:R-:W-:-:S07]  /*4f10*/  IMAD R12, R3, R154, RZ ;  /* 0x0000009a030c7224 */ /* 0x000fce00078e02ff */
.L_x_197:
[----:B------:R-:W-:Y:S05]  /*4f20*/  BSYNC B1 ;  /* 0x0000000000017941 */ /* 0x000fea0003800000 */
.L_x_196:
[----:B------:R-:W-:Y:S01]  /*4f30*/  @!P3 IMAD R107, R107, R153, R12 ;  /* 0x000000996b6bb224 */ /* 0x000fe200078e020c */
[----:B------:R-:W-:Y:S04]  /*4f40*/  BSSY B1, `(.L_x_198) ;  /* 0x0000006000017945 */ /* 0x000fe80003800000 */
[----:B------:R0:W-:Y:S01]  /*4f50*/  @!P3 STG.E.U8 desc[UR36][R6.64+0xa1], R107 ;  /* 0x0000a16b0600b986 */ /* 0x0001e2000c101124 */
[----:B------:R-:W-:Y:S05]  /*4f60*/  @P5 BRA `(.L_x_199) ;  /* 0x00000000000c5947 */ /* 0x000fea0003800000 */
[----:B--2---:R-:W1:Y:S02]  /*4f70*/  LDG.E.U8 R155, desc[UR36][R8.64+0xa8] ;  /* 0x0000a824089b7981 */ /* 0x004e64000c1e1100 */
[----:B-1----:R-:W-:-:S05]  /*4f80*/  PRMT R3, R155, 0x8880, RZ ;  /* 0x000088809b037816 */ /* 0x002fca00000000ff */
[----:B------:R-:W-:-:S07]  /*4f90*/  IMAD R12, R3, R154, RZ ;  /* 0x0000009a030c7224 */ /* 0x000fce00078e02ff */
.L_x_199:
[----:B------:R-:W-:Y:S05]  /*4fa0*/  BSYNC B1 ;  /* 0x0000000000017941 */ /* 0x000fea0003800000 */
.L_x_198:
[----:B-1----:R-:W-:Y:S01]  /*4fb0*/  @!P5 IMAD R3, R108, R153, R12 ;  /* 0x000000996c03d224 */ /* 0x002fe200078e020c */
[----:B------:R-:W-:Y:S04]  /*4fc0*/  BSSY B1, `(.L_x_200) ;  /* 0x0000006000017945 */ /* 0x000fe80003800000 */
[----:B------:R1:W-:Y:S01]  /*4fd0*/  @!P5 STG.E.U8 desc[UR36][R4.64+0xa8], R3 ;  /* 0x0000a8030400d986 */ /* 0x0003e2000c101124 */
[----:B------:R-:W-:Y:S05]  /*4fe0*/  @P2 BRA `(.L_x_201) ;  /* 0x00000000000c2947 */ /* 0x000fea0003800000 */
[----:B--2---:R-:W1:Y:S02]  /*4ff0*/  LDG.E.U8 R155, desc[UR36][R8.64+0xa9] ;  /* 0x0000a924089b7981 */ /* 0x004e64000c1e1100 */
[----:B-1----:R-:W-:-:S05]  /*5000*/  PRMT R3, R155, 0x8880, RZ ;  /* 0x000088809b037816 */ /* 0x002fca00000000ff */
[----:B------:R-:W-:-:S07]  /*5010*/  IMAD R12, R3, R154, RZ ;  /* 0x0000009a030c7224 */ /* 0x000fce00078e02ff */
.L_x_201:
[----:B------:R-:W-:Y:S05]  /*5020*/  BSYNC B1 ;  /* 0x0000000000017941 */ /* 0x000fea0003800000 */
.L_x_200:
        /* <DEDUP_REMOVED lines=11> */
.L_x_203:
[----:B------:R-:W-:Y:S05]  /*50e0*/  BSYNC B1 ;  /* 0x0000000000017941 */ /* 0x000fea0003800000 */
.L_x_202:
[----:B-1----:R-:W-:Y:S01]  /*50f0*/  @!P4 IMAD R3, R110, R153, R12 ;  /* 0x000000996e03c224 */ /* 0x002fe200078e020c */
[----:B------:R-:W-:Y:S04]  /*5100*/  BSSY B1, `(.L_x_204) ;  /* 0x0000006000017945 */ /* 0x000fe80003800000 */
[----:B------:R1:W-:Y:S01]  /*5110*/  @!P4 STG.E.U8 desc[UR36][R6.64+0xa8], R3 ;  /* 0x0000a8030600c986 */ /* 0x0003e2000c101124 */
[----:B------:R-:W-:Y:S05]  /*5120*/  @P3 BRA `(.L_x_205) ;  /* 0x00000000000c3947 */ /* 0x000fea0003800000 */
[----:B--2---:R-:W1:Y:S02]  /*5130*/  LDG.E.U8 R155, desc[UR36][R10.64+0xa9] ;  /* 0x0000a9240a9b7981 */ /* 0x004e64000c1e1100 */
[----:B-1----:R-:W-:-:S05]  /*5140*/  PRMT R3, R155, 0x8880, RZ ;  /* 0x000088809b037816 */ /* 0x002fca00000000ff */
[----:B------:R-:W-:-:S07]  /*5150*/  IMAD R12, R3, R154, RZ ;  /* 0x0000009a030c7224 */ /* 0x000fce00078e02ff */
.L_x_205:
[----:B------:R-:W-:Y:S05]  /*5160*/  BSYNC B1 ;  /* 0x0000000000017941 */ /* 0x000fea0003800000 */
.L_x_204:
[----:B------:R-:W-:Y:S01]  /*5170*/  @!P3 IMAD R111, R111, R153, R12 ;  /* 0x000000996f6fb224 */ /* 0x000fe200078e020c */
[----:B------:R-:W-:Y:S04]  /*5180*/  BSSY B1, `(.L_x_206) ;  /* 0x0000006000017945 */ /* 0x000fe80003800000 */
[----:B------:R0:W-:Y:S01]  /*5190*/  @!P3 STG.E.U8 desc[UR36][R6.64+0xa9], R111 ;  /* 0x0000a96f0600b986 */ /* 0x0001e2000c101124 */
[----:B------:R-:W-:Y:S05]  /*51a0*/  @P5 BRA `(.L_x_207) ;  /* 0x00000000000c5947 */ /* 0x000fea0003800000 */
[----:B--2---:R-:W1:Y:S02]  /*51b0*/  LDG.E.U8 R155, desc[UR36][R8.64+0xb0] ;  /* 0x0000b024089b7981 */ /* 0x004e64000c1e1100 */
[----:B-1----:R-:W-:-:S05]  /*51c0*/  PRMT R3, R155, 0x8880, RZ ;  /* 0x000088809b037816 */ /* 0x002fca00000000ff */
[----:B------:R-:W-:-:S07]  /*51d0*/  IMAD R12, R3, R154, RZ ;  /* 0x0000009a030c7224 */ /* 0x000fce00078e02ff */
.L_x_207:
[----:B------:R-:W-:Y:S05]  /*51e0*/  BSYNC B1 ;  /* 0x0000000000017941 */ /* 0x000fea0003800000 */
.L_x_206:
[----:B-1----:R-:W-:Y:S01]  /*51f0*/  @!P5 IMAD R3, R112, R153, R12 ;  /* 0x000000997003d224 */ /* 0x002fe200078e020c */
[----:B------:R-:W-:Y:S04]  /*5200*/  BSSY B1, `(.L_x_208) ;  /* 0x0000006000017945 */ /* 0x000fe80003800000 */
[----:B------:R1:W-:Y:S01]  /*5210*/  @!P5 STG.E.U8 desc[UR36][R4.64+0xb0], R3 ;  /* 0x0000b0030400d986 */ /* 0x0003e2000c101124 */
[----:B------:R-:W-:Y:S05]  /*5220*/  @P2 BRA `(.L_x_209) ;  /* 0x00000000000c2947 */ /* 0x000fea0003800000 */
[----:B--2---:R-:W1:Y:S02]  /*5230*/  LDG.E.U8 R155, desc[UR36][R8.64+0xb1] ;  /* 0x0000b124089b7981 */ /* 0x004e64000c1e1100 */
[----:B-1----:R-:W-:-:S05]  /*5240*/  PRMT R3, R155, 0x8880, RZ ;  /* 0x000088809b037816 */ /* 0x002fca00000000ff */
[----:B------:R-:W-:-:S07]  /*5250*/  IMAD R12, R3, R154, RZ ;  /* 0x0000009a030c7224 */ /* 0x000fce00078e02ff */
.L_x_209:
[----:B------:R-:W-:Y:S05]  /*5260*/  BSYNC B1 ;  /* 0x0000000000017941 */ /* 0x000fea0003800000 */
.L_x_208:
        /* <DEDUP_REMOVED lines=11> */
.L_x_211:
[----:B------:R-:W-:Y:S05]  /*5320*/  BSYNC B1 ;  /* 0x0000000000017941 */ /* 0x000fea0003800000 */
.L_x_210:
[----:B-1----:R-:W-:Y:S01]  /*5330*/  @!P4 IMAD R3, R114, R153, R12 ;  /* 0x000000997203c224 */ /* 0x002fe200078e020c */
[----:B------:R-:W-:Y:S04]  /*5340*/  BSSY B1, `(.L_x_212) ;  /* 0x0000006000017945 */ /* 0x000fe80003800000 */
[----:B------:R1:W-:Y:S01]  /*5350*/  @!P4 STG.E.U8 desc[UR36][R6.64+0xb0], R3 ;  /* 0x0000b0030600c986 */ /* 0x0003e2000c101124 */
[----:B------:R-:W-:Y:S05]  /*5360*/  @P3 BRA `(.L_x_213) ;  /* 0x00000000000c3947 */ /* 0x000fea0003800000 */
[----:B--2---:R-:W1:Y:S02]  /*5370*/  LDG.E.U8 R155, desc[UR36][R10.64+0xb1] ;  /* 0x0000b1240a9b7981 */ /* 0x004e64000c1e1100 */
[----:B-1----:R-:W-:-:S05]  /*5380*/  PRMT R3, R155, 0x8880, RZ ;  /* 0x000088809b037816 */ /* 0x002fca00000000ff */
[----:B------:R-:W-:-:S07]  /*5390*/  IMAD R12, R3, R154, RZ ;  /* 0x0000009a030c7224 */ /* 0x000fce00078e02ff */
.L_x_213:
[----:B------:R-:W-:Y:S05]  /*53a0*/  BSYNC B1 ;  /* 0x0000000000017941 */ /* 0x000fea0003800000 */
.L_x_212:
[----:B------:R-:W-:Y:S01]  /*53b0*/  @!P3 IMAD R115, R115, R153, R12 ;  /* 0x000000997373b224 */ /* 0x000fe200078e020c */
[----:B------:R-:W-:Y:S04]  /*53c0*/  BSSY B1, `(.L_x_214) ;  /* 0x0000006000017945 */ /* 0x000fe80003800000 */
[----:B------:R0:W-:Y:S01]  /*53d0*/  @!P3 STG.E.U8 desc[UR36][R6.64+0xb1], R115 ;  /* 0x0000b1730600b986 */ /* 0x0001e2000c101124 */
[----:B------:R-:W-:Y:S05]  /*53e0*/  @P5 BRA `(.L_x_215) ;  /* 0x00000000000c5947 */ /* 0x000fea0003800000 */
[----:B--2---:R-:W1:Y:S02]  /*53f0*/  LDG.E.U8 R155, desc[UR36][R8.64+0xb8] ;  /* 0x0000b824089b7981 */ /* 0x004e64000c1e1100 */
[----:B-1----:R-:W-:-:S05]  /*5400*/  PRMT R3, R155, 0x8880, RZ ;  /* 0x000088809b037816 */ /* 0x002fca00000000ff */
[----:B------:R-:W-:-:S07]  /*5410*/  IMAD R12, R3, R154, RZ ;  /* 0x0000009a030c7224 */ /* 0x000fce00078e02ff */
.L_x_215:
[----:B------:R-:W-:Y:S05]  /*5420*/  BSYNC B1 ;  /* 0x0000000000017941 */ /* 0x000fea0003800000 */
.L_x_214:
[----:B-1----:R-:W-:Y:S01]  /*5430*/  @!P5 IMAD R3, R116, R153, R12 ;  /* 0x000000997403d224 */ /* 0x002fe200078e020c */
[----:B------:R-:W-:Y:S04]  /*5440*/  BSSY B1, `(.L_x_216) ;  /* 0x0000006000017945 */ /* 0x000fe80003800000 */
[----:B------:R1:W-:Y:S01]  /*5450*/  @!P5 STG.E.U8 desc[UR36][R4.64+0xb8], R3 ;  /* 0x0000b8030400d986 */ /* 0x0003e2000c101124 */
[----:B------:R-:W-:Y:S05]  /*5460*/  @P2 BRA `(.L_x_217) ;  /* 0x00000000000c2947 */ /* 0x000fea0003800000 */
[----:B--2---:R-:W1:Y:S02]  /*5470*/  LDG.E.U8 R155, desc[UR36][R8.64+0xb9] ;  /* 0x0000b924089b7981 */ /* 0x004e64000c1e1100 */
[----:B-1----:R-:W-:-:S05]  /*5480*/  PRMT R3, R155, 0x8880, RZ ;  /* 0x000088809b037816 */ /* 0x002fca00000000ff */
[----:B------:R-:W-:-:S07]  /*5490*/  IMAD R12, R3, R154, RZ ;  /* 0x0000009a030c7224 */ /* 0x000fce00078e02ff */
.L_x_217:
[----:B------:R-:W-:Y:S05]  /*54a0*/  BSYNC B1 ;  /* 0x0000000000017941 */ /* 0x000fea0003800000 */
.L_x_216:
        /* <DEDUP_REMOVED lines=11> */
.L_x_219:
[----:B------:R-:W-:Y:S05]  /*5560*/  BSYNC B1 ;  /* 0x0000000000017941 */ /* 0x000fea0003800000 */
.L_x_218:
[----:B-1----:R-:W-:Y:S01]  /*5570*/  @!P4 IMAD R3, R118, R153, R12 ;  /* 0x000000997603c224 */ /* 0x002fe200078e020c */
[----:B------:R-:W-:Y:S04]  /*5580*/  BSSY B1, `(.L_x_220) ;  /* 0x0000006000017945 */ /* 0x000fe80003800000 */
[----:B------:R1:W-:Y:S01]  /*5590*/  @!P4 STG.E.U8 desc[UR36][R6.64+0xb8], R3 ;  /* 0x0000b8030600c986 */ /* 0x0003e2000c101124 */
[----:B------:R-:W-:Y:S05]  /*55a0*/  @P3 BRA `(.L_x_221) ;  /* 0x00000000000c3947 */ /* 0x000fea0003800000 */
[----:B--2---:R-:W1:Y:S02]  /*55b0*/  LDG.E.U8 R155, desc[UR36][R10.64+0xb9] ;  /* 0x0000b9240a9b7981 */ /* 0x004e64000c1e1100 */
[----:B-1----:R-:W-:-:S05]  /*55c0*/  PRMT R3, R155, 0x8880, RZ ;  /* 0x000088809b037816 */ /* 0x002fca00000000ff */
[----:B------:R-:W-:-:S07]  /*55d0*/  IMAD R12, R3, R154, RZ ;  /* 0x0000009a030c7224 */ /* 0x000fce00078e02ff */
.L_x_221:
[----:B------:R-:W-:Y:S05]  /*55e0*/  BSYNC B1 ;  /* 0x0000000000017941 */ /* 0x000fea0003800000 */
.L_x_220:
[----:B------:R-:W-:Y:S01]  /*55f0*/  @!P3 IMAD R119, R119, R153, R12 ;  /* 0x000000997777b224 */ /* 0x000fe200078e020c */
[----:B------:R-:W-:Y:S04]  /*5600*/  BSSY B1, `(.L_x_222) ;  /* 0x0000006000017945 */ /* 0x000fe80003800000 */
[----:B------:R0:W-:Y:S01]  /*5610*/  @!P3 STG.E.U8 desc[UR36][R6.64+0xb9], R119 ;  /* 0x0000b9770600b986 */ /* 0x0001e2000c101124 */
[----:B------:R-:W-:Y:S05]  /*5620*/  @P5 BRA `(.L_x_223) ;  /* 0x00000000000c5947 */ /* 0x000fea0003800000 */
[----:B--2---:R-:W1:Y:S02]  /*5630*/  LDG.E.U8 R155, desc[UR36][R8.64+0xc0] ;  /* 0x0000c024089b7981 */ /* 0x004e64000c1e1100 */
[----:B-1----:R-:W-:-:S05]  /*5640*/  PRMT R3, R155, 0x8880, RZ ;  /* 0x000088809b037816 */ /* 0x002fca00000000ff */
[----:B------:R-:W-:-:S07]  /*5650*/  IMAD R12, R3, R154, RZ ;  /* 0x0000009a030c7224 */ /* 0x000fce00078e02ff */
.L_x_223:
[----:B------:R-:W-:Y:S05]  /*5660*/  BSYNC B1 ;  /* 0x0000000000017941 */ /* 0x000fea0003800000 */
.L_x_222:
[----:B-1----:R-:W-:Y:S01]  /*5670*/  @!P5 IMAD R3, R120, R153, R12 ;  /* 0x000000997803d224 */ /* 0x002fe200078e020c */
[----:B------:R-:W-:Y:S04]  /*5680*/  BSSY B1, `(.L_x_224) ;  /* 0x0000006000017945 */ /* 0x000fe80003800000 */
[----:B------:R1:W-:Y:S01]  /*5690*/  @!P5 STG.E.U8 desc[UR36][R4.64+0xc0], R3 ;  /* 0x0000c0030400d986 */ /* 0x0003e2000c101124 */
[----:B------:R-:W-:Y:S05]  /*56a0*/  @P2 BRA `(.L_x_225) ;  /* 0x00000000000c2947 */ /* 0x000fea0003800000 */
[----:B--2---:R-:W1:Y:S02]  /*56b0*/  LDG.E.U8 R155, desc[UR36][R8.64+0xc1] ;  /* 0x0000c124089b7981 */ /* 0x004e64000c1e1100 */
[----:B-1----:R-:W-:-:S05]  /*56c0*/  PRMT R3, R155, 0x8880, RZ ;  /* 0x000088809b037816 */ /* 0x002fca00000000ff */
[----:B------:R-:W-:-:S07]  /*56d0*/  IMAD R12, R3, R154, RZ ;  /* 0x0000009a030c7224 */ /* 0x000fce00078e02ff */
.L_x_225:
[----:B------:R-:W-:Y:S05]  /*56e0*/  BSYNC B1 ;  /* 0x0000000000017941 */ /* 0x000fea0003800000 */
.L_x_224:
        /* <DEDUP_REMOVED lines=11> */
.L_x_227:
[----:B------:R-:W-:Y:S05]  /*57a0*/  BSYNC B1 ;  /* 0x0000000000017941 */ /* 0x000fea0003800000 */
.L_x_226:
[----:B-1----:R-:W-:Y:S01]  /*57b0*/  @!P4 IMAD R3, R122, R153, R12 ;  /* 0x000000997a03c224 */ /* 0x002fe200078e020c */
[----:B------:R-:W-:Y:S04]  /*57c0*/  BSSY B1, `(.L_x_228) ;  /* 0x0000006000017945 */ /* 0x000fe80003800000 */
[----:B------:R1:W-:Y:S01]  /*57d0*/  @!P4 STG.E.U8 desc[UR36][R6.64+0xc0], R3 ;  /* 0x0000c0030600c986 */ /* 0x0003e2000c101124 */
[----:B------:R-:W-:Y:S05]  /*57e0*/  @P3 BRA `(.L_x_229) ;  /* 0x00000000000c3947 */ /* 0x000fea0003800000 */
[----:B--2---:R-:W1:Y:S02]  /*57f0*/  LDG.E.U8 R155, desc[UR36][R10.64+0xc1] ;  /* 0x0000c1240a9b7981 */ /* 0x004e64000c1e1100 */
[----:B-1----:R-:W-:-:S05]  /*5800*/  PRMT R3, R155, 0x8880, RZ ;  /* 0x000088809b037816 */ /* 0x002fca00000000ff */
[----:B------:R-:W-:-:S07]  /*5810*/  IMAD R12, R3, R154, RZ ;  /* 0x0000009a030c7224 */ /* 0x000fce00078e02ff */
.L_x_229:
[----:B------:R-:W-:Y:S05]  /*5820*/  BSYNC B1 ;  /* 0x0000000000017941 */ /* 0x000fea0003800000 */
.L_x_228:
[----:B------:R-:W-:Y:S01]  /*5830*/  @!P3 IMAD R123, R123, R153, R12 ;  /* 0x000000997b7bb224 */ /* 0x000fe200078e020c */
[----:B------:R-:W-:Y:S04]  /*5840*/  BSSY B1, `(.L_x_230) ;  /* 0x0000006000017945 */ /* 0x000fe80003800000 */
[----:B------:R0:W-:Y:S01]  /*5850*/  @!P3 STG.E.U8 desc[UR36][R6.64+0xc1], R123 ;  /* 0x0000c17b0600b986 */ /* 0x0001e2000c101124 */
[----:B------:R-:W-:Y:S05]  /*5860*/  @P5 BRA `(.L_x_231) ;  /* 0x00000000000c5947 */ /* 0x000fea0003800000 */
[----:B--2---:R-:W1:Y:S02]  /*5870*/  LDG.E.U8 R155, desc[UR36][R8.64+0xc8] ;  /* 0x0000c824089b7981 */ /* 0x004e64000c1e1100 */
[----:B-1----:R-:W-:-:S05]  /*5880*/  PRMT R3, R155, 0x8880, RZ ;  /* 0x000088809b037816 */ /* 0x002fca00000000ff */
[----:B------:R-:W-:-:S07]  /*5890*/  IMAD R12, R3, R154, RZ ;  /* 0x0000009a030c7224 */ /* 0x000fce00078e02ff */
.L_x_231:
[----:B------:R-:W-:Y:S05]  /*58a0*/  BSYNC B1 ;  /* 0x0000000000017941 */ /* 0x000fea0003800000 */
.L_x_230:
[----:B-1----:R-:W-:Y:S01]  /*58b0*/  @!P5 IMAD R3, R124, R153, R12 ;  /* 0x000000997c03d224 */ /* 0x002fe200078e020c */
[----:B------:R-:W-:Y:S04]  /*58c0*/  BSSY B1, `(.L_x_232) ;  /* 0x0000006000017945 */ /* 0x000fe80003800000 */
[----:B------:R1:W-:Y:S01]  /*58d0*/  @!P5 STG.E.U8 desc[UR36][R4.64+0xc8], R3 ;  /* 0x0000c8030400d986 */ /* 0x0003e2000c101124 */
[----:B------:R-:W-:Y:S05]  /*58e0*/  @P2 BRA `(.L_x_233) ;  /* 0x00000000000c2947 */ /* 0x000fea0003800000 */
[----:B--2---:R-:W1:Y:S02]  /*58f0*/  LDG.E.U8 R155, desc[UR36][R8.64+0xc9] ;  /* 0x0000c924089b7981 */ /* 0x004e64000c1e1100 */
[----:B-1----:R-:W-:-:S05]  /*5900*/  PRMT R3, R155, 0x8880, RZ ;  /* 0x000088809b037816 */ /* 0x002fca00000000ff */
[----:B------:R-:W-:-:S07]  /*5910*/  IMAD R12, R3, R154, RZ ;  /* 0x0000009a030c7224 */ /* 0x000fce00078e02ff */
.L_x_233:
[----:B------:R-:W-:Y:S05]  /*5920*/  BSYNC B1 ;  /* 0x0000000000017941 */ /* 0x000fea0003800000 */
.L_x_232:
        /* <DEDUP_REMOVED lines=11> */
.L_x_235:
[----:B------:R-:W-:Y:S05]  /*59e0*/  BSYNC B1 ;  /* 0x0000000000017941 */ /* 0x000fea0003800000 */
.L_x_234:
[----:B-1----:R-:W-:Y:S01]  /*59f0*/  @!P4 IMAD R3, R126, R153, R12 ;  /* 0x000000997e03c224 */ /* 0x002fe200078e020c */
[----:B------:R-:W-:Y:S04]  /*5a00*/  BSSY B1, `(.L_x_236) ;  /* 0x0000006000017945 */ /* 0x000fe80003800000 */
[----:B------:R1:W-:Y:S01]  /*5a10*/  @!P4 STG.E.U8 desc[UR36][R6.64+0xc8], R3 ;  /* 0x0000c8030600c986 */ /* 0x0003e2000c101124 */
[----:B------:R-:W-:Y:S05]  /*5a20*/  @P3 BRA `(.L_x_237) ;  /* 0x00000000000c3947 */ /* 0x000fea0003800000 */
[----:B--2---:R-:W1:Y:S02]  /*5a30*/  LDG.E.U8 R155, desc[UR36][R10.64+0xc9] ;  /* 0x0000c9240a9b7981 */ /* 0x004e64000c1e1100 */
[----:B-1----:R-:W-:-:S05]  /*5a40*/  PRMT R3, R155, 0x8880, RZ ;  /* 0x000088809b037816 */ /* 0x002fca00000000ff */
[----:B------:R-:W-:-:S07]  /*5a50*/  IMAD R12, R3, R154, RZ ;  /* 0x0000009a030c7224 */ /* 0x000fce00078e02ff */
.L_x_237:
[----:B------:R-:W-:Y:S05]  /*5a60*/  BSYNC B1 ;  /* 0x0000000000017941 */ /* 0x000fea0003800000 */
.L_x_236:
[----:B------:R-:W-:Y:S01]  /*5a70*/  @!P3 IMAD R127, R127, R153, R12 ;  /* 0x000000997f7fb224 */ /* 0x000fe200078e020c */
[----:B------:R-:W-:Y:S04]  /*5a80*/  BSSY B1, `(.L_x_238) ;  /* 0x0000006000017945 */ /* 0x000fe80003800000 */
[----:B------:R0:W-:Y:S01]  /*5a90*/  @!P3 STG.E.U8 desc[UR36][R6.64+0xc9], R127 ;  /* 0x0000c97f0600b986 */ /* 0x0001e2000c101124 */
[----:B------:R-:W-:Y:S05]  /*5aa0*/  @P5 BRA `(.L_x_239) ;  /* 0x00000000000c5947 */ /* 0x000fea0003800000 */
[----:B--2---:R-:W1:Y:S02]  /*5ab0*/  LDG.E.U8 R155, desc[UR36][R8.64+0xd0] ;  /* 0x0000d024089b7981 */ /* 0x004e64000c1e1100 */
[----:B-1----:R-:W-:-:S05]  /*5ac0*/  PRMT R3, R155, 0x8880, RZ ;  /* 0x000088809b037816 */ /* 0x002fca00000000ff */
[----:B------:R-:W-:-:S07]  /*5ad0*/  IMAD R12, R3, R154, RZ ;  /* 0x0000009a030c7224 */ /* 0x000fce00078e02ff */
.L_x_239:
[----:B------:R-:W-:Y:S05]  /*5ae0*/  BSYNC B1 ;  /* 0x0000000000017941 */ /* 0x000fea0003800000 */
.L_x_238:
[----:B-1----:R-:W-:Y:S01]  /*5af0*/  @!P5 IMAD R3, R128, R153, R12 ;  /* 0x000000998003d224 */ /* 0x002fe200078e020c */
[----:B------:R-:W-:Y:S04]  /*5b00*/  BSSY B1, `(.L_x_240) ;  /* 0x0000006000017945 */ /* 0x000fe80003800000 */
[----:B------:R1:W-:Y:S01]  /*5b10*/  @!P5 STG.E.U8 desc[UR36][R4.64+0xd0], R3 ;  /* 0x0000d0030400d986 */ /* 0x0003e2000c101124 */
[----:B------:R-:W-:Y:S05]  /*5b20*/  @P2 BRA `(.L_x_241) ;  /* 0x00000000000c2947 */ /* 0x000fea0003800000 */
[----:B--2---:R-:W1:Y:S02]  /*5b30*/  LDG.E.U8 R155, desc[UR36][R8.64+0xd1] ;  /* 0x0000d124089b7981 */ /* 0x004e64000c1e1100 */
[----:B-1----:R-:W-:-:S05]  /*5b40*/  PRMT R3, R155, 0x8880, RZ ;  /* 0x000088809b037816 */ /* 0x002fca00000000ff */
[----:B------:R-:W-:-:S07]  /*5b50*/  IMAD R12, R3, R154, RZ ;  /* 0x0000009a030c7224 */ /* 0x000fce00078e02ff */
.L_x_241:
[----:B------:R-:W-:Y:S05]  /*5b60*/  BSYNC B1 ;  /* 0x0000000000017941 */ /* 0x000fea0003800000 */
.L_x_240:
        /* <DEDUP_REMOVED lines=11> */
.L_x_243:
[----:B------:R-:W-:Y:S05]  /*5c20*/  BSYNC B1 ;  /* 0x0000000000017941 */ /* 0x000fea0003800000 */
.L_x_242:
[----:B-1----:R-:W-:Y:S01]  /*5c30*/  @!P4 IMAD R3, R130, R153, R12 ;  /* 0x000000998203c224 */ /* 0x002fe200078e020c */
[----:B------:R-:W-:Y:S04]  /*5c40*/  BSSY B1, `(.L_x_244) ;  /* 0x0000006000017945 */ /* 0x000fe80003800000 */
[----:B------:R1:W-:Y:S01]  /*5c50*/  @!P4 STG.E.U8 desc[UR36][R6.64+0xd0], R3 ;  /* 0x0000d0030600c986 */ /* 0x0003e2000c101124 */
[----:B------:R-:W-:Y:S05]  /*5c60*/  @P3 BRA `(.L_x_245) ;  /* 0x00000000000c3947 */ /* 0x000fea0003800000 */
[----:B--2---:R-:W1:Y:S02]  /*5c70*/  LDG.E.U8 R155, desc[UR36][R10.64+0xd1] ;  /* 0x0000d1240a9b7981 */ /* 0x004e64000c1e1100 */
[----:B-1----:R-:W-:-:S05]  /*5c80*/  PRMT R3, R155, 0x8880, RZ ;  /* 0x000088809b037816 */ /* 0x002fca00000000ff */
[----:B------:R-:W-:-:S07]  /*5c90*/  IMAD R12, R3, R154, RZ ;  /* 0x0000009a030c7224 */ /* 0x000fce00078e02ff */
.L_x_245:
[----:B------:R-:W-:Y:S05]  /*5ca0*/  BSYNC B1 ;  /* 0x0000000000017941 */ /* 0x000fea0003800000 */
.L_x_244:
[----:B------:R-:W-:Y:S01]  /*5cb0*/  @!P3 IMAD R131, R131, R153, R12 ;  /* 0x000000998383b224 */ /* 0x000fe200078e020c */
[----:B------:R-:W-:Y:S04]  /*5cc0*/  BSSY B1, `(.L_x_246) ;  /* 0x0000006000017945 */ /* 0x000fe80003800000 */
[----:B------:R0:W-:Y:S01]  /*5cd0*/  @!P3 STG.E.U8 desc[UR36][R6.64+0xd1], R131 ;  /* 0x0000d1830600b986 */ /* 0x0001e2000c101124 */
[----:B------:R-:W-:Y:S05]  /*5ce0*/  @P5 BRA `(.L_x_247) ;  /* 0x00000000000c5947 */ /* 0x000fea0003800000 */
[----:B--2---:R-:W1:Y:S02]  /*5cf0*/  LDG.E.U8 R155, desc[UR36][R8.64+0xd8] ;  /* 0x0000d824089b7981 */ /* 0x004e64000c1e1100 */
[----:B-1----:R-:W-:-:S05]  /*5d00*/  PRMT R3, R155, 0x8880, RZ ;  /* 0x000088809b037816 */ /* 0x002fca00000000ff */
[----:B------:R-:W-:-:S07]  /*5d10*/  IMAD R12, R3, R154, RZ ;  /* 0x0000009a030c7224 */ /* 0x000fce00078e02ff */
.L_x_247:
[----:B------:R-:W-:Y:S05]  /*5d20*/  BSYNC B1 ;  /* 0x0000000000017941 */ /* 0x000fea0003800000 */
.L_x_246:
[----:B-1----:R-:W-:Y:S01]  /*5d30*/  @!P5 IMAD R3, R132, R153, R12 ;  /* 0x000000998403d224 */ /* 0x002fe200078e020c */
[----:B------:R-:W-:Y:S04]  /*5d40*/  BSSY B1, `(.L_x_248) ;  /* 0x0000006000017945 */ /* 0x000fe80003800000 */
[----:B------:R1:W-:Y:S01]  /*5d50*/  @!P5 STG.E.U8 desc[UR36][R4.64+0xd8], R3 ;  /* 0x0000d8030400d986 */ /* 0x0003e2000c101124 */
[----:B------:R-:W-:Y:S05]  /*5d60*/  @P2 BRA `(.L_x_249) ;  /* 0x00000000000c2947 */ /* 0x000fea0003800000 */
[----:B--2---:R-:W1:Y:S02]  /*5d70*/  LDG.E.U8 R155, desc[UR36][R8.64+0xd9] ;  /* 0x0000d924089b7981 */ /* 0x004e64000c1e1100 */
[----:B-1----:R-:W-:-:S05]  /*5d80*/  PRMT R3, R155, 0x8880, RZ ;  /* 0x000088809b037816 */ /* 0x002fca00000000ff */
[----:B------:R-:W-:-:S07]  /*5d90*/  IMAD R12, R3, R154, RZ ;  /* 0x0000009a030c7224 */ /* 0x000fce00078e02ff */
.L_x_249:
[----:B------:R-:W-:Y:S05]  /*5da0*/  BSYNC B1 ;  /* 0x0000000000017941 */ /* 0x000fea0003800000 */
.L_x_248:
        /* <DEDUP_REMOVED lines=11> */
.L_x_251:
[----:B------:R-:W-:Y:S05]  /*5e60*/  BSYNC B1 ;  /* 0x0000000000017941 */ /* 0x000fea0003800000 */
.L_x_250:
[----:B-1----:R-:W-:Y:S01]  /*5e70*/  @!P4 IMAD R3, R134, R153, R12 ;  /* 0x000000998603c224 */ /* 0x002fe200078e020c */
[----:B------:R-:W-:Y:S04]  /*5e80*/  BSSY B1, `(.L_x_252) ;  /* 0x0000006000017945 */ /* 0x000fe80003800000 */
[----:B------:R1:W-:Y:S01]  /*5e90*/  @!P4 STG.E.U8 desc[UR36][R6.64+0xd8], R3 ;  /* 0x0000d8030600c986 */ /* 0x0003e2000c101124 */
[----:B------:R-:W-:Y:S05]  /*5ea0*/  @P3 BRA `(.L_x_253) ;  /* 0x00000000000c3947 */ /* 0x000fea0003800000 */
[----:B--2---:R-:W1:Y:S02]  /*5eb0*/  LDG.E.U8 R155, desc[UR36][R10.64+0xd9] ;  /* 0x0000d9240a9b7981 */ /* 0x004e64000c1e1100 */
[----:B-1----:R-:W-:-:S05]  /*5ec0*/  PRMT R3, R155, 0x8880, RZ ;  /* 0x000088809b037816 */ /* 0x002fca00000000ff */
[----:B------:R-:W-:-:S07]  /*5ed0*/  IMAD R12, R3, R154, RZ ;  /* 0x0000009a030c7224 */ /* 0x000fce00078e02ff */
.L_x_253:
[----:B------:R-:W-:Y:S05]  /*5ee0*/  BSYNC B1 ;  /* 0x0000000000017941 */ /* 0x000fea0003800000 */
.L_x_252:
[----:B------:R-:W-:Y:S01]  /*5ef0*/  @!P3 IMAD R135, R135, R153, R12 ;  /* 0x000000998787b224 */ /* 0x000fe200078e020c */
[----:B------:R-:W-:Y:S04]  /*5f00*/  BSSY B1, `(.L_x_254) ;  /* 0x0000006000017945 */ /* 0x000fe80003800000 */
[----:B------:R0:W-:Y:S01]  /*5f10*/  @!P3 STG.E.U8 desc[UR36][R6.64+0xd9], R135 ;  /* 0x0000d9870600b986 */ /* 0x0001e2000c101124 */
[----:B------:R-:W-:Y:S05]  /*5f20*/  @P5 BRA `(.L_x_255) ;  /* 0x00000000000c5947 */ /* 0x000fea0003800000 */
[----:B--2---:R-:W1:Y:S02]  /*5f30*/  LDG.E.U8 R155, desc[UR36][R8.64+0xe0] ;  /* 0x0000e024089b7981 */ /* 0x004e64000c1e1100 */
[----:B-1----:R-:W-:-:S05]  /*5f40*/  PRMT R3, R155, 0x8880, RZ ;  /* 0x000088809b037816 */ /* 0x002fca00000000ff */
[----:B------:R-:W-:-:S07]  /*5f50*/  IMAD R12, R3, R154, RZ ;  /* 0x0000009a030c7224 */ /* 0x000fce00078e02ff */
.L_x_255:
[----:B------:R-:W-:Y:S05]  /*5f60*/  BSYNC B1 ;  /* 0x0000000000017941 */ /* 0x000fea0003800000 */
.L_x_254:
[----:B-1----:R-:W-:Y:S01]  /*5f70*/  @!P5 IMAD R3, R136, R153, R12 ;  /* 0x000000998803d224 */ /* 0x002fe200078e020c */
[----:B------:R-:W-:Y:S04]  /*5f80*/  BSSY B1, `(.L_x_256) ;  /* 0x0000006000017945 */ /* 0x000fe80003800000 */
[----:B------:R1:W-:Y:S01]  /*5f90*/  @!P5 STG.E.U8 desc[UR36][R4.64+0xe0], R3 ;  /* 0x0000e0030400d986 */ /* 0x0003e2000c101124 */
[----:B------:R-:W-:Y:S05]  /*5fa0*/  @P2 BRA `(.L_x_257) ;  /* 0x00000000000c2947 */ /* 0x000fea0003800000 */
[----:B--2---:R-:W1:Y:S02]  /*5fb0*/  LDG.E.U8 R155, desc[UR36][R8.64+0xe1] ;  /* 0x0000e124089b7981 */ /* 0x004e64000c1e1100 */
[----:B-1----:R-:W-:-:S05]  /*5fc0*/  PRMT R3, R155, 0x8880, RZ ;  /* 0x000088809b037816 */ /* 0x002fca00000000ff */
[----:B------:R-:W-:-:S07]  /*5fd0*/  IMAD R12, R3, R154, RZ ;  /* 0x0000009a030c7224 */ /* 0x000fce00078e02ff */
.L_x_257:
[----:B------:R-:W-:Y:S05]  /*5fe0*/  BSYNC B1 ;  /* 0x0000000000017941 */ /* 0x000fea0003800000 */
.L_x_256:
        /* <DEDUP_REMOVED lines=11> */
.L_x_259:
[----:B------:R-:W-:Y:S05]  /*60a0*/  BSYNC B1 ;  /* 0x0000000000017941 */ /* 0x000fea0003800000 */
.L_x_258:
[----:B-1----:R-:W-:Y:S01]  /*60b0*/  @!P4 IMAD R3, R138, R153, R12 ;  /* 0x000000998a03c224 */ /* 0x002fe200078e020c */
[----:B------:R-:W-:Y:S04]  /*60c0*/  BSSY B1, `(.L_x_260) ;  /* 0x0000006000017945 */ /* 0x000fe80003800000 */
[----:B------:R1:W-:Y:S01]  /*60d0*/  @!P4 STG.E.U8 desc[UR36][R6.64+0xe0], R3 ;  /* 0x0000e0030600c986 */ /* 0x0003e2000c101124 */
[----:B------:R-:W-:Y:S05]  /*60e0*/  @P3 BRA `(.L_x_261) ;  /* 0x00000000000c3947 */ /* 0x000fea0003800000 */
[----:B--2---:R-:W1:Y:S02]  /*60f0*/  LDG.E.U8 R155, desc[UR36][R10.64+0xe1] ;  /* 0x0000e1240a9b7981 */ /* 0x004e64000c1e1100 */
[----:B-1----:R-:W-:-:S05]  /*6100*/  PRMT R3, R155, 0x8880, RZ ;  /* 0x000088809b037816 */ /* 0x002fca00000000ff */
[----:B------:R-:W-:-:S07]  /*6110*/  IMAD R12, R3, R154, RZ ;  /* 0x0000009a030c7224 */ /* 0x000fce00078e02ff */
.L_x_261:
[----:B------:R-:W-:Y:S05]  /*6120*/  BSYNC B1 ;  /* 0x0000000000017941 */ /* 0x000fea0003800000 */
.L_x_260:
[----:B------:R-:W-:Y:S01]  /*6130*/  @!P3 IMAD R139, R139, R153, R12 ;  /* 0x000000998b8bb224 */ /* 0x000fe200078e020c */
[----:B------:R-:W-:Y:S04]  /*6140*/  BSSY B1, `(.L_x_262) ;  /* 0x0000006000017945 */ /* 0x000fe80003800000 */
[----:B------:R0:W-:Y:S01]  /*6150*/  @!P3 STG.E.U8 desc[UR36][R6.64+0xe1], R139 ;  /* 0x0000e18b0600b986 */ /* 0x0001e2000c101124 */
[----:B------:R-:W-:Y:S05]  /*6160*/  @P5 BRA `(.L_x_263) ;  /* 0x00000000000c5947 */ /* 0x000fea0003800000 */
[----:B--2---:R-:W1:Y:S02]  /*6170*/  LDG.E.U8 R155, desc[UR36][R8.64+0xe8] ;  /* 0x0000e824089b7981 */ /* 0x004e64000c1e1100 */
[----:B-1----:R-:W-:-:S05]  /*6180*/  PRMT R3, R155, 0x8880, RZ ;  /* 0x000088809b037816 */ /* 0x002fca00000000ff */
[----:B------:R-:W-:-:S07]  /*6190*/  IMAD R12, R3, R154, RZ ;  /* 0x0000009a030c7224 */ /* 0x000fce00078e02ff */
.L_x_263:
[----:B------:R-:W-:Y:S05]  /*61a0*/  BSYNC B1 ;  /* 0x0000000000017941 */ /* 0x000fea0003800000 */
.L_x_262:
[----:B-1----:R-:W-:Y:S01]  /*61b0*/  @!P5 IMAD R3, R140, R153, R12 ;  /* 0x000000998c03d224 */ /* 0x002fe200078e020c */
[----:B------:R-:W-:Y:S04]  /*61c0*/  BSSY B1, `(.L_x_264) ;  /* 0x0000006000017945 */ /* 0x000fe80003800000 */
[----:B------:R1:W-:Y:S01]  /*61d0*/  @!P5 STG.E.U8 desc[UR36][R4.64+0xe8], R3 ;  /* 0x0000e8030400d986 */ /* 0x0003e2000c101124 */
[----:B------:R-:W-:Y:S05]  /*61e0*/  @P2 BRA `(.L_x_265) ;  /* 0x00000000000c2947 */ /* 0x000fea0003800000 */
[----:B--2---:R-:W1:Y:S02]  /*61f0*/  LDG.E.U8 R155, desc[UR36][R8.64+0xe9] ;  /* 0x0000e924089b7981 */ /* 0x004e64000c1e1100 */
[----:B-1----:R-:W-:-:S05]  /*6200*/  PRMT R3, R155, 0x8880, RZ ;  /* 0x000088809b037816 */ /* 0x002fca00000000ff */
[----:B------:R-:W-:-:S07]  /*6210*/  IMAD R12, R3, R154, RZ ;  /* 0x0000009a030c7224 */ /* 0x000fce00078e02ff */
.L_x_265:
[----:B------:R-:W-:Y:S05]  /*6220*/  BSYNC B1 ;  /* 0x0000000000017941 */ /* 0x000fea0003800000 */
.L_x_264:
        /* <DEDUP_REMOVED lines=11> */
.L_x_267:
[----:B------:R-:W-:Y:S05]  /*62e0*/  BSYNC B1 ;  /* 0x0000000000017941 */ /* 0x000fea0003800000 */
.L_x_266:
[----:B-1----:R-:W-:Y:S01]  /*62f0*/  @!P4 IMAD R3, R142, R153, R12 ;  /* 0x000000998e03c224 */ /* 0x002fe200078e020c */
[----:B------:R-:W-:Y:S04]  /*6300*/  BSSY B1, `(.L_x_268) ;  /* 0x0000006000017945 */ /* 0x000fe80003800000 */
[----:B------:R1:W-:Y:S01]  /*6310*/  @!P4 STG.E.U8 desc[UR36][R6.64+0xe8], R3 ;  /* 0x0000e8030600c986 */ /* 0x0003e2000c101124 */
[----:B------:R-:W-:Y:S05]  /*6320*/  @P3 BRA `(.L_x_269) ;  /* 0x00000000000c3947 */ /* 0x000fea0003800000 */
[----:B--2---:R-:W1:Y:S02]  /*6330*/  LDG.E.U8 R155, desc[UR36][R10.64+0xe9] ;  /* 0x0000e9240a9b7981 */ /* 0x004e64000c1e1100 */
[----:B-1----:R-:W-:-:S05]  /*6340*/  PRMT R3, R155, 0x8880, RZ ;  /* 0x000088809b037816 */ /* 0x002fca00000000ff */
[----:B------:R-:W-:-:S07]  /*6350*/  IMAD R12, R3, R154, RZ ;  /* 0x0000009a030c7224 */ /* 0x000fce00078e02ff */
.L_x_269:
[----:B------:R-:W-:Y:S05]  /*6360*/  BSYNC B1 ;  /* 0x0000000000017941 */ /* 0x000fea0003800000 */
.L_x_268:
[----:B------:R-:W-:Y:S01]  /*6370*/  @!P3 IMAD R143, R143, R153, R12 ;  /* 0x000000998f8fb224 */ /* 0x000fe200078e020c */
[----:B------:R-:W-:Y:S04]  /*6380*/  BSSY B1, `(.L_x_270) ;  /* 0x0000006000017945 */ /* 0x000fe80003800000 */
[----:B------:R0:W-:Y:S01]  /*6390*/  @!P3 STG.E.U8 desc[UR36][R6.64+0xe9], R143 ;  /* 0x0000e98f0600b986 */ /* 0x0001e2000c101124 */
[----:B------:R-:W-:Y:S05]  /*63a0*/  @P5 BRA `(.L_x_271) ;  /* 0x00000000000c5947 */ /* 0x000fea0003800000 */
[----:B--2---:R-:W1:Y:S02]  /*63b0*/  LDG.E.U8 R155, desc[UR36][R8.64+0xf0] ;  /* 0x0000f024089b7981 */ /* 0x004e64000c1e1100 */
[----:B-1----:R-:W-:-:S05]  /*63c0*/  PRMT R3, R155, 0x8880, RZ ;  /* 0x000088809b037816 */ /* 0x002fca00000000ff */
[----:B------:R-:W-:-:S07]  /*63d0*/  IMAD R12, R3, R154, RZ ;  /* 0x0000009a030c7224 */ /* 0x000fce00078e02ff */
.L_x_271:
[----:B------:R-:W-:Y:S05]  /*63e0*/  BSYNC B1 ;  /* 0x0000000000017941 */ /* 0x000fea0003800000 */
.L_x_270:
[----:B-1----:R-:W-:Y:S01]  /*63f0*/  @!P5 IMAD R3, R144, R153, R12 ;  /* 0x000000999003d224 */ /* 0x002fe200078e020c */
[----:B------:R-:W-:Y:S04]  /*6400*/  BSSY B1, `(.L_x_272) ;  /* 0x0000006000017945 */ /* 0x000fe80003800000 */
[----:B------:R1:W-:Y:S01]  /*6410*/  @!P5 STG.E.U8 desc[UR36][R4.64+0xf0], R3 ;  /* 0x0000f0030400d986 */ /* 0x0003e2000c101124 */
[----:B------:R-:W-:Y:S05]  /*6420*/  @P2 BRA `(.L_x_273) ;  /* 0x00000000000c2947 */ /* 0x000fea0003800000 */
[----:B--2---:R-:W1:Y:S02]  /*6430*/  LDG.E.U8 R155, desc[UR36][R8.64+0xf1] ;  /* 0x0000f124089b7981 */ /* 0x004e64000c1e1100 */
[----:B-1----:R-:W-:-:S05]  /*6440*/  PRMT R3, R155, 0x8880, RZ ;  /* 0x000088809b037816 */ /* 0x002fca00000000ff */
[----:B------:R-:W-:-:S07]  /*6450*/  IMAD R12, R3, R154, RZ ;  /* 0x0000009a030c7224 */ /* 0x000fce00078e02ff */
.L_x_273:
[----:B------:R-:W-:Y:S05]  /*6460*/  BSYNC B1 ;  /* 0x0000000000017941 */ /* 0x000fea0003800000 */
.L_x_272:
[C---:B------:R-:W-:Y:S01]  /*6470*/  ISETP.LT.OR P4, PT, R0.reuse, 0xf1, !P0 ;  /* 0x000000f10000780c */ /* 0x040fe20004781670 */
[----:B------:R-:W-:Y:S01]  /*6480*/  @!P2 IMAD R145, R145, R153, R12 ;  /* 0x000000999191a224 */ /* 0x000fe200078e020c */
[----:B------:R-:W-:Y:S01]  /*6490*/  BSSY B1, `(.L_x_274) ;  /* 0x000000a000017945 */ /* 0x000fe20003800000 */
[C---:B------:R-:W-:Y:S02]  /*64a0*/  ISETP.LT.OR P3, PT, R0.reuse, 0xf2, !P0 ;  /* 0x000000f20000780c */ /* 0x040fe40004761670 */
        /* <DEDUP_REMOVED lines=8> */
.L_x_275:
[----:B------:R-:W-:Y:S05]  /*6530*/  BSYNC B1 ;  /* 0x0000000000017941 */ /* 0x000fea0003800000 */
.L_x_274:
[----:B-1----:R-:W-:Y:S01]  /*6540*/  @!P4 IMAD R3, R146, R153, R12 ;  /* 0x000000999203c224 */ /* 0x002fe200078e020c */
[----:B------:R-:W-:Y:S04]  /*6550*/  BSSY B1, `(.L_x_276) ;  /* 0x0000006000017945 */ /* 0x000fe80003800000 */
[----:B------:R1:W-:Y:S01]  /*6560*/  @!P4 STG.E.U8 desc[UR36][R6.64+0xf0], R3 ;  /* 0x0000f0030600c986 */ /* 0x0003e2000c101124 */
[----:B------:R-:W-:Y:S05]  /*6570*/  @P3 BRA `(.L_x_277) ;  /* 0x00000000000c3947 */ /* 0x000fea0003800000 */
[----:B--2---:R-:W1:Y:S02]  /*6580*/  LDG.E.U8 R155, desc[UR36][R10.64+0xf1] ;  /* 0x0000f1240a9b7981 */ /* 0x004e64000c1e1100 */
[----:B-1----:R-:W-:-:S05]  /*6590*/  PRMT R3, R155, 0x8880, RZ ;  /* 0x000088809b037816 */ /* 0x002fca00000000ff */
[----:B------:R-:W-:-:S07]  /*65a0*/  IMAD R12, R3, R154, RZ ;  /* 0x0000009a030c7224 */ /* 0x000fce00078e02ff */
.L_x_277:
[----:B------:R-:W-:Y:S05]  /*65b0*/  BSYNC B1 ;  /* 0x0000000000017941 */ /* 0x000fea0003800000 */
.L_x_276:
[----:B------:R-:W-:Y:S01]  /*65c0*/  @!P3 IMAD R147, R147, R153, R12 ;  /* 0x000000999393b224 */ /* 0x000fe200078e020c */
[----:B------:R-:W-:Y:S04]  /*65d0*/  BSSY B1, `(.L_x_278) ;  /* 0x0000006000017945 */ /* 0x000fe80003800000 */
[----:B------:R0:W-:Y:S01]  /*65e0*/  @!P3 STG.E.U8 desc[UR36][R6.64+0xf1], R147 ;  /* 0x0000f1930600b986 */ /* 0x0001e2000c101124 */
[----:B------:R-:W-:Y:S05]  /*65f0*/  @P2 BRA `(.L_x_279) ;  /* 0x00000000000c2947 */ /* 0x000fea0003800000 */
[----:B--2---:R-:W1:Y:S02]  /*6600*/  LDG.E.U8 R155, desc[UR36][R8.64+0xf8] ;  /* 0x0000f824089b7981 */ /* 0x004e64000c1e1100 */
[----:B-1----:R-:W-:-:S05]  /*6610*/  PRMT R3, R155, 0x8880, RZ ;  /* 0x000088809b037816 */ /* 0x002fca00000000ff */
[----:B------:R-:W-:-:S07]  /*6620*/  IMAD R12, R3, R154, RZ ;  /* 0x0000009a030c7224 */ /* 0x000fce00078e02ff */
.L_x_279:
[----:B------:R-:W-:Y:S05]  /*6630*/  BSYNC B1 ;  /* 0x0000000000017941 */ /* 0x000fea0003800000 */
.L_x_278:
[----:B-1----:R-:W-:Y:S01]  /*6640*/  @!P2 IMAD R3, R148, R153, R12 ;  /* 0x000000999403a224 */ /* 0x002fe200078e020c */
[----:B------:R-:W-:Y:S04]  /*6650*/  BSSY B1, `(.L_x_280) ;  /* 0x0000006000017945 */ /* 0x000fe80003800000 */
[----:B------:R1:W-:Y:S01]  /*6660*/  @!P2 STG.E.U8 desc[UR36][R4.64+0xf8], R3 ;  /* 0x0000f8030400a986 */ /* 0x0003e2000c101124 */
[----:B------:R-:W-:Y:S05]  /*6670*/  @P1 BRA `(.L_x_281) ;  /* 0x00000000000c1947 */ /* 0x000fea0003800000 */
[----:B--2---:R-:W1:Y:S02]  /*6680*/  LDG.E.U8 R155, desc[UR36][R8.64+0xf9] ;  /* 0x0000f924089b7981 */ /* 0x004e64000c1e1100 */
[----:B-1----:R-:W-:-:S05]  /*6690*/  PRMT R3, R155, 0x8880, RZ ;  /* 0x000088809b037816 */ /* 0x002fca00000000ff */
[----:B------:R-:W-:-:S07]  /*66a0*/  IMAD R12, R3, R154, RZ ;  /* 0x0000009a030c7224 */ /* 0x000fce00078e02ff */
.L_x_281:
[----:B------:R-:W-:Y:S05]  /*66b0*/  BSYNC B1 ;  /* 0x0000000000017941 */ /* 0x000fea0003800000 */
.L_x_280:
[----:B------:R-:W-:Y:S01]  /*66c0*/  @!P1 IMAD R149, R149, R153, R12 ;  /* 0x0000009995959224 */ /* 0x000fe200078e020c */
[----:B------:R-:W-:Y:S04]  /*66d0*/  BSSY B1, `(.L_x_282) ;  /* 0x0000006000017945 */ /* 0x000fe80003800000 */
[----:B------:R0:W-:Y:S01]  /*66e0*/  @!P1 STG.E.U8 desc[UR36][R4.64+0xf9], R149 ;  /* 0x0000f99504009986 */ /* 0x0001e2000c101124 */
[----:B------:R-:W-:Y:S05]  /*66f0*/  @P5 BRA `(.L_x_283) ;  /* 0x00000000000c5947 */ /* 0x000fea0003800000 */
[----:B--2---:R-:W1:Y:S02]  /*6700*/  LDG.E.U8 R155, desc[UR36][R10.64+0xf8] ;  /* 0x0000f8240a9b7981 */ /* 0x004e64000c1e1100 */
[----:B-1----:R-:W-:-:S05]  /*6710*/  PRMT R3, R155, 0x8880, RZ ;  /* 0x000088809b037816 */ /* 0x002fca00000000ff */
[----:B------:R-:W-:-:S07]  /*6720*/  IMAD R12, R3, R154, RZ ;  /* 0x0000009a030c7224 */ /* 0x000fce00078e02ff */
.L_x_283:
[----:B------:R-:W-:Y:S05]  /*6730*/  BSYNC B1 ;  /* 0x0000000000017941 */ /* 0x000fea0003800000 */
.L_x_282:
[----:B-1----:R-:W-:Y:S01]  /*6740*/  @!P5 IMAD R3, R150, R153, R12 ;  /* 0x000000999603d224 */ /* 0x002fe200078e020c */
[----:B------:R-:W-:Y:S01]  /*6750*/  ISETP.LT.OR P0, PT, R0, 0xfa, !P0 ;  /* 0x000000fa0000780c */ /* 0x000fe20004701670 */
[----:B------:R-:W-:Y:S03]  /*6760*/  BSSY B1, `(.L_x_284) ;  /* 0x0000006000017945 */ /* 0x000fe60003800000 */
[----:B------:R1:W-:Y:S09]  /*6770*/  @!P5 STG.E.U8 desc[UR36][R6.64+0xf8], R3 ;  /* 0x0000f8030600d986 */ /* 0x0003f2000c101124 */
[----:B------:R-:W-:Y:S05]  /*6780*/  @P0 BRA `(.L_x_285) ;  /* 0x00000000000c0947 */ /* 0x000fea0003800000 */
[----:B--2---:R-:W1:Y:S02]  /*6790*/  LDG.E.U8 R155, desc[UR36][R10.64+0xf9] ;  /* 0x0000f9240a9b7981 */ /* 0x004e64000c1e1100 */
[----:B-1----:R-:W-:-:S05]  /*67a0*/  PRMT R3, R155, 0x8880, RZ ;  /* 0x000088809b037816 */ /* 0x002fca00000000ff */
[----:B------:R-:W-:-:S07]  /*67b0*/  IMAD R12, R3, R154, RZ ;  /* 0x0000009a030c7224 */ /* 0x000fce00078e02ff */
.L_x_285:
[----:B------:R-:W-:Y:S05]  /*67c0*/  BSYNC B1 ;  /* 0x0000000000017941 */ /* 0x000fea0003800000 */
.L_x_284:
[----:B------:R-:W-:Y:S01]  /*67d0*/  IMAD R151, R151, R153, R12 ;  /* 0x0000009997977224 */ /* 0x000fe200078e020c */
[----:B------:R-:W-:Y:S06]  /*67e0*/  @P0 BRA `(.L_x_286) ;  /* 0x0000001800100947 */ /* 0x000fec0003800000 */
[----:B------:R0:W-:Y:S01]  /*67f0*/  STG.E.U8 desc[UR36][R6.64+0xf9], R151 ;  /* 0x0000f99706007986 */ /* 0x0001e2000c101124 */
[----:B------:R-:W-:Y:S05]  /*6800*/  BRA `(.L_x_286) ;  /* 0x0000001800087947 */ /* 0x000fea0003800000 */
.L_x_29:
[C---:B------:R-:W-:Y:S02]  /*6810*/  ISETP.GE.AND P1, PT, R160.reuse, 0x1, PT ;  /* 0x00000001a000780c */ /* 0x040fe40003f26270 */
[----:B------:R-:W-:Y:S02]  /*6820*/  ISETP.GE.AND P0, PT, R160, 0x9, PT ;  /* 0x00000009a000780c */ /* 0x000fe40003f06270 */
[C---:B------:R-:W-:Y:S02]  /*6830*/  ISETP.LT.OR P4, PT, R0.reuse, 0x1, !P1 ;  /* 0x000000010000780c */ /* 0x040fe40004f81670 */
[C---:B------:R-:W-:Y:S02]  /*6840*/  ISETP.LT.OR P3, PT, R0.reuse, 0x2, !P1 ;  /* 0x000000020000780c */ /* 0x040fe40004f61670 */
[C---:B------:R-:W-:Y:S02]  /*6850*/  ISETP.LT.OR P2, PT, R0.reuse, 0x1, !P0 ;  /* 0x000000010000780c */ /* 0x040fe40004741670 */
[----:B------:R-:W-:-:S07]  /*6860*/  ISETP.LT.OR P5, PT, R0, 0x2, !P0 ;  /* 0x000000020000780c */ /* 0x000fce00047a1670 */
[-C--:B------:R-:W-:Y:S02]  /*6870*/  @!P4 IMAD R3, R24, R153.reuse, RZ ;  /* 0x000000991803c224 */ /* 0x080fe400078e02ff */
[-C--:B------:R-:W-:Y:S02]  /*6880*/  @!P3 IMAD R25, R25, R153.reuse, RZ ;  /* 0x000000991919b224 */ /* 0x080fe400078e02ff */
[-C--:B------:R-:W-:Y:S01]  /*6890*/  @!P2 IMAD R9, R26, R153.reuse, RZ ;  /* 0x000000991a09a224 */ /* 0x080fe200078e02ff */
[----:B------:R0:W-:Y:S01]  /*68a0*/  @!P4 STG.E.U8 desc[UR36][R4.64], R3 ;  /* 0x000000030400c986 */ /* 0x0001e2000c101124 */
[C---:B------:R-:W-:Y:S01]  /*68b0*/  ISETP.LT.OR P4, PT, R0.reuse, 0x9, !P1 ;  /* 0x000000090000780c */ /* 0x040fe20004f81670 */
[----:B------:R-:W-:Y:S02]  /*68c0*/  @!P5 IMAD R27, R27, R153, RZ ;  /* 0x000000991b1bd224 */ /* 0x000fe400078e02ff */
[----:B------:R-:W-:Y:S01]  /*68d0*/  @!P3 STG.E.U8 desc[UR36][R4.64+0x1], R25 ;  /* 0x000001190400b986 */ /* 0x000fe2000c101124 */
[----:B------:R-:W-:-:S03]  /*68e0*/  ISETP.LT.OR P3, PT, R0, 0xa, !P1 ;  /* 0x0000000a0000780c */ /* 0x000fc60004f61670 */
[----:B------:R1:W-:Y:S01]  /*68f0*/  @!P2 STG.E.U8 desc[UR36][R6.64], R9 ;  /* 0x000000090600a986 */ /* 0x0003e2000c101124 */
[----:B------:R-:W-:-:S03]  /*6900*/  ISETP.LT.OR P2, PT, R0, 0x9, !P0 ;  /* 0x000000090000780c */ /* 0x000fc60004741670 */
[----:B------:R-:W-:Y:S01]  /*6910*/  @!P5 STG.E.U8 desc[UR36][R6.64+0x1], R27 ;  /* 0x0000011b0600d986 */ /* 0x000fe2000c101124 */
[----:B------:R-:W-:Y:S01]  /*6920*/  ISETP.LT.OR P5, PT, R0, 0xa, !P0 ;  /* 0x0000000a0000780c */ /* 0x000fe200047a1670 */
[----:B------:R-:W-:-:S04]  /*6930*/  @!P4 IMAD R11, R28, R153, RZ ;  /* 0x000000991c0bc224 */ /* 0x000fc800078e02ff */
[-C--:B------:R-:W-:Y:S01]  /*6940*/  @!P3 IMAD R29, R29, R153.reuse, RZ ;  /* 0x000000991d1db224 */ /* 0x080fe200078e02ff */
[----:B------:R-:W-:Y:S01]  /*6950*/  @!P4 STG.E.U8 desc[UR36][R4.64+0x8], R11 ;  /* 0x0000080b0400c986 */ /* 0x000fe2000c101124 */
[----:B------:R-:W-:Y:S02]  /*6960*/  ISETP.LT.OR P4, PT, R0, 0x11, !P1 ;  /* 0x000000110000780c */ /* 0x000fe40004f81670 */
[-C--:B0-----:R-:W-:Y:S01]  /*6970*/  @!P2 IMAD R3, R30, R153.reuse, RZ ;  /* 0x000000991e03a224 */ /* 0x081fe200078e02ff */
[----:B------:R-:W-:Y:S01]  /*6980*/  @!P3 STG.E.U8 desc[UR36][R4.64+0x9], R29 ;  /* 0x0000091d0400b986 */ /* 0x000fe2000c101124 */
[C---:B------:R-:W-:Y:S02]  /*6990*/  ISETP.LT.OR P3, PT, R0.reuse, 0x12, !P1 ;  /* 0x000000120000780c */ /* 0x040fe40004f61670 */
[----:B------:R-:W-:Y:S01]  /*69a0*/  @!P5 IMAD R31, R31, R153, RZ ;  /* 0x000000991f1fd224 */ /* 0x000fe200078e02ff */
[----:B------:R0:W-:Y:S01]  /*69b0*/  @!P2 STG.E.U8 desc[UR36][R6.64+0x8], R3 ;  /* 0x000008030600a986 */ /* 0x0001e2000c101124 */
[----:B------:R-:W-:-:S03]  /*69c0*/  ISETP.LT.OR P2, PT, R0, 0x11, !P0 ;  /* 0x000000110000780c */ /* 0x000fc60004741670 */
[----:B------:R-:W-:Y:S01]  /*69d0*/  @!P5 STG.E.U8 desc[UR36][R6.64+0x9], R31 ;  /* 0x0000091f0600d986 */ /* 0x000fe2000c101124 */
[----:B------:R-:W-:Y:S01]  /*69e0*/  ISETP.LT.OR P5, PT, R0, 0x12, !P0 ;  /* 0x000000120000780c */ /* 0x000fe200047a1670 */
[----:B-1----:R-:W-:-:S04]  /*69f0*/  @!P4 IMAD R9, R32, R153, RZ ;  /* 0x000000992009c224 */ /* 0x002fc800078e02ff */
        /* <DEDUP_REMOVED lines=301> */
[----:B------:R1:W-:Y:S01]  /*7cd0*/  @!P4 STG.E.U8 desc[UR36][R4.64+0xd8], R11 ;  /* 0x0000d80b0400c986 */ /* 0x0003e2000c101124 */
        /* <DEDUP_REMOVED lines=13> */
[-C--:B-1----:R-:W-:Y:S01]  /*7db0*/  @!P2 IMAD R11, R138, R153.reuse, RZ ;  /* 0x000000998a0ba224 */ /* 0x082fe200078e02ff */
[----:B------:R-:W-:Y:S01]  /*7dc0*/  @!P3 STG.E.U8 desc[UR36][R4.64+0xe1], R137 ;  /* 0x0000e1890400b986 */ /* 0x000fe2000c101124 */
[C---:B------:R-:W-:Y:S02]  /*7dd0*/  ISETP.LT.OR P3, PT, R0.reuse, 0xea, !P1 ;  /* 0x000000ea0000780c */ /* 0x040fe40004f61670 */
[----:B------:R-:W-:Y:S01]  /*7de0*/  @!P5 IMAD R139, R139, R153, RZ ;  /* 0x000000998b8bd224 */ /* 0x000fe200078e02ff */
[----:B------:R1:W-:Y:S01]  /*7df0*/  @!P2 STG.E.U8 desc[UR36][R6.64+0xe0], R11 ;  /* 0x0000e00b0600a986 */ /* 0x0003e2000c101124 */
[----:B------:R-:W-:-:S03]  /*7e00*/  ISETP.LT.OR P2, PT, R0, 0xe9, !P0 ;  /* 0x000000e90000780c */ /* 0x000fc60004741670 */
[----:B------:R-:W-:Y:S01]  /*7e10*/  @!P5 STG.E.U8 desc[UR36][R6.64+0xe1], R139 ;  /* 0x0000e18b0600d986 */ /* 0x000fe2000c101124 */
[----:B------:R-:W-:Y:S01]  /*7e20*/  ISETP.LT.OR P5, PT, R0, 0xea, !P0 ;  /* 0x000000ea0000780c */ /* 0x000fe200047a1670 */
[----:B0-----:R-:W-:-:S04]  /*7e30*/  @!P4 IMAD R3, R140, R153, RZ ;  /* 0x000000998c03c224 */ /* 0x001fc800078e02ff */
[-C--:B------:R-:W-:Y:S01]  /*7e40*/  @!P3 IMAD R141, R141, R153.reuse, RZ ;  /* 0x000000998d8db224 */ /* 0x080fe200078e02ff */
[----:B------:R0:W-:Y:S01]  /*7e50*/  @!P4 STG.E.U8 desc[UR36][R4.64+0xe8], R3 ;  /* 0x0000e8030400c986 */ /* 0x0001e2000c101124 */
[----:B------:R-:W-:Y:S02]  /*7e60*/  ISETP.LT.OR P4, PT, R0, 0xf2, !P1 ;  /* 0x000000f20000780c */ /* 0x000fe40004f81670 */
[-C--:B---3--:R-:W-:Y:S01]  /*7e70*/  @!P2 IMAD R9, R142, R153.reuse, RZ ;  /* 0x000000998e09a224 */ /* 0x088fe200078e02ff */
[----:B------:R-:W-:Y:S01]  /*7e80*/  @!P3 STG.E.U8 desc[UR36][R4.64+0xe9], R141 ;  /* 0x0000e98d0400b986 */ /* 0x000fe2000c101124 */
[C---:B------:R-:W-:Y:S02]  /*7e90*/  ISETP.LT.OR P3, PT, R0.reuse, 0xf1, !P1 ;  /* 0x000000f10000780c */ /* 0x040fe40004f61670 */
[----:B------:R-:W-:Y:S01]  /*7ea0*/  @!P5 IMAD R143, R143, R153, RZ ;  /* 0x000000998f8fd224 */ /* 0x000fe200078e02ff */
[----:B------:R-:W-:Y:S01]  /*7eb0*/  @!P2 STG.E.U8 desc[UR36][R6.64+0xe8], R9 ;  /* 0x0000e8090600a986 */ /* 0x000fe2000c101124 */
[----:B------:R-:W-:-:S03]  /*7ec0*/  ISETP.LT.OR P2, PT, R0, 0xf1, !P0 ;  /* 0x000000f10000780c */ /* 0x000fc60004741670 */
[----:B------:R-:W-:Y:S01]  /*7ed0*/  @!P5 STG.E.U8 desc[UR36][R6.64+0xe9], R143 ;  /* 0x0000e98f0600d986 */ /* 0x000fe2000c101124 */
[----:B------:R-:W-:Y:S01]  /*7ee0*/  ISETP.LT.OR P5, PT, R0, 0xf9, !P0 ;  /* 0x000000f90000780c */ /* 0x000fe200047a1670 */
[----:B------:R-:W-:-:S04]  /*7ef0*/  @!P4 IMAD R145, R145, R153, RZ ;  /* 0x000000999191c224 */ /* 0x000fc800078e02ff */
[-C--:B-1----:R-:W-:Y:S01]  /*7f00*/  @!P3 IMAD R11, R144, R153.reuse, RZ ;  /* 0x00000099900bb224 */ /* 0x082fe200078e02ff */
[----:B------:R-:W-:Y:S01]  /*7f10*/  @!P4 STG.E.U8 desc[UR36][R4.64+0xf1], R145 ;  /* 0x0000f1910400c986 */ /* 0x000fe2000c101124 */
[C---:B------:R-:W-:Y:S02]  /*7f20*/  ISETP.LT.OR P4, PT, R0.reuse, 0xf2, !P0 ;  /* 0x000000f20000780c */ /* 0x040fe40004781670 */
[C---:B------:R-:W-:Y:S01]  /*7f30*/  ISETP.LT.OR P0, PT, R0.reuse, 0xfa, !P0 ;  /* 0x000000fa0000780c */ /* 0x040fe20004701670 */
[----:B------:R1:W-:Y:S01]  /*7f40*/  @!P3 STG.E.U8 desc[UR36][R4.64+0xf0], R11 ;  /* 0x0000f00b0400b986 */ /* 0x0003e2000c101124 */
[----:B------:R-:W-:Y:S01]  /*7f50*/  ISETP.LT.OR P3, PT, R0, 0xf9, !P1 ;  /* 0x000000f90000780c */ /* 0x000fe20004f61670 */
[----:B0-----:R-:W-:Y:S01]  /*7f60*/  @!P2 IMAD R3, R146, R153, RZ ;  /* 0x000000999203a224 */ /* 0x001fe200078e02ff */
[----:B------:R-:W-:-:S04]  /*7f70*/  ISETP.LT.OR P1, PT, R0, 0xfa, !P1 ;  /* 0x000000fa0000780c */ /* 0x000fc80004f21670 */
[----:B------:R0:W-:Y:S03]  /*7f80*/  @!P2 STG.E.U8 desc[UR36][R6.64+0xf0], R3 ;  /* 0x0000f0030600a986 */ /* 0x0001e6000c101124 */
[-C--:B------:R-:W-:Y:S02]  /*7f90*/  @!P4 IMAD R147, R147, R153.reuse, RZ ;  /* 0x000000999393c224 */ /* 0x080fe400078e02ff */
[-C--:B-1----:R-:W-:Y:S02]  /*7fa0*/  @!P5 IMAD R11, R150, R153.reuse, RZ ;  /* 0x00000099960bd224 */ /* 0x082fe400078e02ff */
[-C--:B------:R-:W-:Y:S01]  /*7fb0*/  @!P3 IMAD R9, R148, R153.reuse, RZ ;  /* 0x000000999409b224 */ /* 0x080fe200078e02ff */
[----:B------:R0:W-:Y:S01]  /*7fc0*/  @!P4 STG.E.U8 desc[UR36][R6.64+0xf1], R147 ;  /* 0x0000f1930600c986 */ /* 0x0001e2000c101124 */
[-C--:B------:R-:W-:Y:S02]  /*7fd0*/  @!P1 IMAD R149, R149, R153.reuse, RZ ;  /* 0x0000009995959224 */ /* 0x080fe400078e02ff */
[----:B------:R-:W-:Y:S01]  /*7fe0*/  @!P0 IMAD R151, R151, R153, RZ ;  /* 0x0000009997978224 */ /* 0x000fe200078e02ff */
[----:B------:R0:W-:Y:S04]  /*7ff0*/  @!P3 STG.E.U8 desc[UR36][R4.64+0xf8], R9 ;  /* 0x0000f8090400b986 */ /* 0x0001e8000c101124 */
[----:B------:R0:W-:Y:S04]  /*8000*/  @!P1 STG.E.U8 desc[UR36][R4.64+0xf9], R149 ;  /* 0x0000f99504009986 */ /* 0x0001e8000c101124 */
[----:B------:R0:W-:Y:S04]  /*8010*/  @!P5 STG.E.U8 desc[UR36][R6.64+0xf8], R11 ;  /* 0x0000f80b0600d986 */ /* 0x0001e8000c101124 */
[----:B------:R0:W-:Y:S02]  /*8020*/  @!P0 STG.E.U8 desc[UR36][R6.64+0xf9], R151 ;  /* 0x0000f99706008986 */ /* 0x0001e4000c101124 */
.L_x_286:
[----:B------:R-:W-:Y:S05]  /*8030*/  BSYNC B0 ;  /* 0x0000000000007941 */ /* 0x000fea0003800000 */
.L_x_28:
[----:B------:R-:W-:Y:S01]  /*8040*/  ULDC UR4, c[0x0][0xc] ;  /* 0x0000030000047ab9 */ /* 0x000fe20000000800 */
[----:B------:R-:W-:Y:S01]  /*8050*/  ULDC UR5, c[0x0][0x10] ;  /* 0x0000040000057ab9 */ /* 0x000fe20000000800 */
[----:B01----:R-:W0:Y:S01]  /*8060*/  LDC R3, c[0x0][0x14] ;  /* 0x00000500ff037b82 */ /* 0x003e220000000800 */
[----:B------:R-:W-:Y:S01]  /*8070*/  UIMAD.WIDE.U32 UR4, UR4, UR5, URZ ;  /* 0x00000005040472a5 */ /* 0x000fe2000f8e003f */
[----:B------:R-:W-:Y:S01]  /*8080*/  PRMT R0, RZ, 0x7610, R0 ;  /* 0x00007610ff007816 */ /* 0x000fe20000000000 */
[----:B------:R-:W-:Y:S02]  /*8090*/  IMAD.MOV.U32 R23, RZ, RZ, -0x1 ;  /* 0xffffffffff177424 */ /* 0x000fe400078e00ff */
[----:B------:R-:W-:Y:S02]  /*80a0*/  IMAD.MOV.U32 R22, RZ, RZ, -0x1 ;  /* 0xffffffffff167424 */ /* 0x000fe400078e00ff */
[----:B0-----:R-:W-:-:S04]  /*80b0*/  IMAD.WIDE.U32 R16, R3, UR4, R16 ;  /* 0x0000000403107c25 */ /* 0x001fc8000f8e0010 */
[----:B------:R-:W-:Y:S01]  /*80c0*/  IMAD R3, R3, UR5, RZ ;  /* 0x0000000503037c24 */ /* 0x000fe2000f8e02ff */
[----:B------:R-:W-:Y:S02]  /*80d0*/  ULDC.64 UR4, c[0x0][0x650] ;  /* 0x0001940000047ab9 */ /* 0x000fe40000000a00 */
[----:B------:R-:W-:Y:S01]  /*80e0*/  ISETP.GE.U32.AND P0, PT, R16, UR4, PT ;  /* 0x0000000410007c0c */ /* 0x000fe2000bf06070 */
[----:B------:R-:W-:-:S05]  /*80f0*/  IMAD.IADD R17, R17, 0x1, R3 ;  /* 0x0000000111117824 */ /* 0x000fca00078e0203 */
[----:B------:R-:W-:-:S13]  /*8100*/  ISETP.GE.U32.AND.EX P0, PT, R17, UR5, PT, P0 ;  /* 0x0000000511007c0c */ /* 0x000fda000bf06100 */
[----:B------:R-:W-:Y:S05]  /*8110*/  @P0 BRA `(.L_x_287) ;  /* 0x0000000400640947 */ /* 0x000fea0003800000 */
[----:B------:R-:W0:Y:S01]  /*8120*/  S2R R12, SR_CTAID.X ;  /* 0x00000000000c7919 */ /* 0x000e220000002500 */
[----:B------:R-:W1:Y:S01]  /*8130*/  LDC.64 R10, c[0x0][0x628] ;  /* 0x00018a00ff0a7b82 */ /* 0x000e620000000a00 */
[----:B------:R-:W-:Y:S01]  /*8140*/  ULDC UR4, c[0x0][0x150] ;  /* 0x0000540000047ab9 */ /* 0x000fe20000000800 */
[----:B------:R-:W-:Y:S01]  /*8150*/  IMAD.MOV.U32 R8, RZ, RZ, R16 ;  /* 0x000000ffff087224 */ /* 0x000fe200078e0010 */
[----:B------:R-:W0:Y:S01]  /*8160*/  S2R R23, SR_CTAID.Y ;  /* 0x0000000000177919 */ /* 0x000e220000002600 */
[----:B------:R-:W-:-:S04]  /*8170*/  IMAD.MOV.U32 R9, RZ, RZ, R17 ;  /* 0x000000ffff097224 */ /* 0x000fc800078e0011 */
[----:B------:R-:W2:Y:S08]  /*8180*/  LDC R21, c[0x0][0x144] ;  /* 0x00005100ff157b82 */ /* 0x000eb00000000800 */
[----:B------:R-:W2:Y:S08]  /*8190*/  LDC R0, c[0x0][0x630] ;  /* 0x00018c00ff007b82 */ /* 0x000eb00000000800 */
[----:B------:R-:W2:Y:S01]  /*81a0*/  LDC.64 R14, c[0x0][0x620] ;  /* 0x00018800ff0e7b82 */ /* 0x000ea20000000a00 */
[----:B-1----:R-:W-:-:S04]  /*81b0*/  ISETP.NE.U32.AND P0, PT, R10, RZ, PT ;  /* 0x000000ff0a00720c */ /* 0x002fc80003f05070 */
[----:B------:R-:W-:Y:S02]  /*81c0*/  ISETP.NE.AND.EX P0, PT, R11, RZ, PT, P0 ;  /* 0x000000ff0b00720c */ /* 0x000fe40003f05300 */
[----:B0-----:R-:W-:-:S05]  /*81d0*/  I2FP.F32.U32 R3, R12 ;  /* 0x0000000c00037245 */ /* 0x001fca0000201000 */
[----:B------:R-:W-:-:S04]  /*81e0*/  FMUL R3, R3, UR4 ;  /* 0x0000000403037c20 */ /* 0x000fc80008400000 */
[----:B------:R0:W1:Y:S02]  /*81f0*/  F2I.U32.TRUNC.NTZ R20, R3 ;  /* 0x0000000300147305 */ /* 0x000064000020f000 */
[----:B------:R-:W-:Y:S05]  /*8200*/  @!P0 BRA `(.L_x_288) ;  /* 0x0000000000288947 */ /* 0x000fea0003800000 */
[----:B0-----:R-:W0:Y:S02]  /*8210*/  LDC R3, c[0x0][0x634] ;  /* 0x00018d00ff037b82 */ /* 0x001e240000000800 */
[----:B0-----:R-:W-:-:S05]  /*8220*/  IADD3 R3, P0, R16, R3, RZ ;  /* 0x0000000310037210 */ /* 0x001fca0007f1e0ff */
[----:B------:R-:W-:-:S04]  /*8230*/  IMAD.X R13, RZ, RZ, R17, P0 ;  /* 0x000000ffff0d7224 */ /* 0x000fc800000e0611 */
[----:B---3--:R-:W-:-:S04]  /*8240*/  IMAD.WIDE.U32 R4, R13, R10, RZ ;  /* 0x0000000a0d047225 */ /* 0x008fc800078e00ff */
[----:B----4-:R-:W-:-:S04]  /*8250*/  IMAD.WIDE.U32 R6, P0, R3, R11, R4 ;  /* 0x0000000b03067225 */ /* 0x010fc80007800004 */
[----:B------:R-:W-:-:S04]  /*8260*/  IMAD.WIDE.U32 R4, R3, R10, RZ ;  /* 0x0000000a03047225 */ /* 0x000fc800078e00ff */
[----:B------:R-:W-:Y:S01]  /*8270*/  IMAD.X R9, RZ, RZ, RZ, P0 ;  /* 0x000000ffff097224 */ /* 0x000fe200000e06ff */
[----:B------:R-:W-:Y:S01]  /*8280*/  IADD3 RZ, P0, R5, R6, RZ ;  /* 0x0000000605ff7210 */ /* 0x000fe20007f1e0ff */
[----:B------:R-:W-:-:S04]  /*8290*/  IMAD.MOV.U32 R8, RZ, RZ, R7 ;  /* 0x000000ffff087224 */ /* 0x000fc800078e0007 */
[----:B------:R-:W-:-:S08]  /*82a0*/  IMAD.WIDE.U32.X R8, R13, R11, R8, P0 ;  /* 0x0000000b0d087225 */ /* 0x000fd000000e0408 */
.L_x_288:
[----:B----4-:R-:W4:Y:S01]  /*82b0*/  LDC.64 R26, c[0x0][0x640] ;  /* 0x00019000ff1a7b82 */ /* 0x010f220000000a00 */
[-CC-:B--2---:R-:W-:Y:S01]  /*82c0*/  SHF.R.U64 R22, R8, R0.reuse, R9.reuse ;  /* 0x0000000008167219 */ /* 0x184fe20000001209 */
[----:B-1----:R-:W-:Y:S01]  /*82d0*/  IMAD.MOV R20, RZ, RZ, -R20 ;  /* 0x000000ffff147224 */ /* 0x002fe200078e0a14 */
[----:B------:R-:W-:Y:S01]  /*82e0*/  SHF.R.U32.HI R0, RZ, R0, R9 ;  /* 0x00000000ff007219 */ /* 0x000fe20000011609 */
[----:B------:R-:W-:Y:S01]  /*82f0*/  ULDC UR4, c[0x0][0x154] ;  /* 0x0000550000047ab9 */ /* 0x000fe20000000800 */
[----:B0-----:R-:W-:Y:S01]  /*8300*/  IADD3 R3, P0, RZ, -R22, RZ ;  /* 0x80000016ff037210 */ /* 0x001fe20007f1e0ff */
[----:B------:R-:W-:Y:S02]  /*8310*/  IMAD R21, R21, R20, R12 ;  /* 0x0000001415157224 */ /* 0x000fe400078e020c */
[----:B------:R-:W0:Y:S01]  /*8320*/  LDC R6, c[0x0][0x618] ;  /* 0x00018600ff067b82 */ /* 0x000e220000000800 */
[----:B------:R-:W-:Y:S02]  /*8330*/  IMAD.MOV.U32 R7, RZ, RZ, 0x1 ;  /* 0x00000001ff077424 */ /* 0x000fe400078e00ff */
[----:B---3--:R-:W-:-:S04]  /*8340*/  IMAD.X R5, RZ, RZ, ~R0, P0 ;  /* 0x000000ffff057224 */ /* 0x008fc800000e0e00 */
[-C--:B------:R-:W-:Y:S01]  /*8350*/  IMAD R0, R5, R14.reuse, RZ ;  /* 0x0000000e05007224 */ /* 0x080fe200078e02ff */
[----:B------:R-:W1:Y:S01]  /*8360*/  LDC R8, c[0x0][0x608] ;  /* 0x00018200ff087b82 */ /* 0x000e620000000800 */
[----:B------:R-:W-:-:S04]  /*8370*/  IMAD.WIDE.U32 R4, R3, R14, R16 ;  /* 0x0000000e03047225 */ /* 0x000fc800078e0010 */
[----:B------:R-:W-:Y:S01]  /*8380*/  IMAD R3, R3, R15, R0 ;  /* 0x0000000f03037224 */ /* 0x000fe200078e0200 */
[----:B------:R-:W-:Y:S02]  /*8390*/  I2FP.F32.U32 R0, R23 ;  /* 0x0000001700007245 */ /* 0x000fe40000201000 */
[----:B------:R-:W2:Y:S01]  /*83a0*/  LDC R24, c[0x0][0x658] ;  /* 0x00019600ff187b82 */ /* 0x000ea20000000800 */
[----:B------:R-:W-:Y:S01]  /*83b0*/  IMAD.IADD R3, R5, 0x1, R3 ;  /* 0x0000000105037824 */ /* 0x000fe200078e0203 */
[----:B----4-:R-:W-:Y:S01]  /*83c0*/  ISETP.NE.U32.AND P0, PT, R26, RZ, PT ;  /* 0x000000ff1a00720c */ /* 0x010fe20003f05070 */
[----:B------:R-:W-:Y:S01]  /*83d0*/  FMUL R0, R0, UR4 ;  /* 0x0000000400007c20 */ /* 0x000fe20008400000 */
[----:B------:R-:W-:Y:S02]  /*83e0*/  IMAD.MOV.U32 R5, RZ, RZ, -0x1 ;  /* 0xffffffffff057424 */ /* 0x000fe400078e00ff */
[----:B------:R-:W-:Y:S01]  /*83f0*/  ISETP.NE.AND.EX P0, PT, R27, RZ, PT, P0 ;  /* 0x000000ff1b00720c */ /* 0x000fe20003f05300 */
[----:B------:R3:W4:Y:S01]  /*8400*/  F2I.U32.TRUNC.NTZ R13, R0 ;  /* 0x00000000000d7305 */ /* 0x000722000020f000 */
[----:B------:R-:W3:Y:S01]  /*8410*/  LDC R20, c[0x0][0x148] ;  /* 0x00005200ff147b82 */ /* 0x000ee20000000800 */
[----:B0-----:R-:W-:-:S02]  /*8420*/  SHF.R.U64 R12, R4, R6, R3 ;  /* 0x00000006040c7219 */ /* 0x001fc40000001203 */
[----:B------:R-:W-:-:S05]  /*8430*/  SHF.R.U32.HI R3, RZ, R6, R3 ;  /* 0x00000006ff037219 */ /* 0x000fca0000011603 */
[----:B------:R-:W0:Y:S01]  /*8440*/  LDC R15, c[0x0][0x600] ;  /* 0x00018000ff0f7b82 */ /* 0x000e220000000800 */
[-CC-:B-1----:R-:W-:Y:S02]  /*8450*/  SHF.R.U64 R10, R12, R8.reuse, R3.reuse ;  /* 0x000000080c0a7219 */ /* 0x182fe40000001203 */
[----:B------:R-:W-:-:S05]  /*8460*/  SHF.R.U32.HI R3, RZ, R8, R3 ;  /* 0x00000008ff037219 */ /* 0x000fca0000011603 */
[----:B------:R-:W1:Y:S01]  /*8470*/  LDC R28, c[0x0][0x648] ;  /* 0x00019200ff1c7b82 */ /* 0x000e620000000800 */
[-C--:B--2---:R-:W-:Y:S02]  /*8480*/  SHF.L.U32 R4, R5, R24.reuse, RZ ;  /* 0x0000001805047219 */ /* 0x084fe400000006ff */
[--C-:B------:R-:W-:Y:S02]  /*8490*/  SHF.R.U64 R14, R10, R24, R3.reuse ;  /* 0x000000180a0e7219 */ /* 0x100fe40000001203 */
[----:B------:R-:W-:Y:S02]  /*84a0*/  LOP3.LUT R25, RZ, R4, RZ, 0x33, !PT ;  /* 0x00000004ff197212 */ /* 0x000fe400078e33ff */
[-C--:B------:R-:W-:Y:S01]  /*84b0*/  SHF.R.U32.HI R5, RZ, R24.reuse, R3 ;  /* 0x00000018ff057219 */ /* 0x080fe20000011603 */
[----:B------:R-:W2:Y:S01]  /*84c0*/  LDC R29, c[0x0][0x638] ;  /* 0x00018e00ff1d7b82 */ /* 0x000ea20000000800 */
[----:B------:R-:W-:Y:S01]  /*84d0*/  SHF.L.U32 R152, R7, R24, RZ ;  /* 0x0000001807987219 */ /* 0x000fe200000006ff */
[----:B------:R-:W-:-:S06]  /*84e0*/  IMAD.MOV.U32 R4, RZ, RZ, R14 ;  /* 0x000000ffff047224 */ /* 0x000fcc00078e000e */
[----:B------:R-:W0:Y:S01]  /*84f0*/  LDC R30, c[0x0][0x610] ;  /* 0x00018400ff1e7b82 */ /* 0x000e220000000800 */
[----:B----4-:R-:W-:Y:S05]  /*8500*/  @!P0 BRA `(.L_x_289) ;  /* 0x0000000000288947 */ /* 0x010fea0003800000 */
[----:B------:R-:W4:Y:S02]  /*8510*/  LDC R3, c[0x0][0x64c] ;  /* 0x00019300ff037b82 */ /* 0x000f240000000800 */
[----:B----4-:R-:W-:-:S05]  /*8520*/  IADD3 R3, P0, R14, R3, RZ ;  /* 0x000000030e037210 */ /* 0x010fca0007f1e0ff */
        /* <DEDUP_REMOVED lines=8> */
.L_x_289:
[----:B------:R-:W-:Y:S01]  /*85b0*/  ISETP.NE.AND P0, PT, R2, 0x1, PT ;  /* 0x000000010200780c */ /* 0x000fe20003f05270 */
[----:B0-----:R-:W-:Y:S01]  /*85c0*/  VIADD R7, R15, 0xffffffff ;  /* 0xffffffff0f077836 */ /* 0x001fe20000000000 */
[----:B-1-3--:R-:W-:Y:S01]  /*85d0*/  SHF.R.U64 R0, R4, R28, R5 ;  /* 0x0000001c04007219 */ /* 0x00afe20000001205 */
[----:B------:R-:W-:Y:S01]  /*85e0*/  IMAD.MOV R13, RZ, RZ, -R13 ;  /* 0x000000ffff0d7224 */ /* 0x000fe200078e0a0d */
[----:B------:R-:W-:Y:S01]  /*85f0*/  LOP3.LUT R5, R10, R25, RZ, 0xc0, !PT ;  /* 0x000000190a057212 */ /* 0x000fe200078ec0ff */
[----:B------:R-:W-:Y:S02]  /*8600*/  IMAD.MOV.U32 R4, RZ, RZ, 0x1 ;  /* 0x00000001ff047424 */ /* 0x000fe400078e00ff */
[----:B------:R-:W-:Y:S02]  /*8610*/  IMAD.MOV R3, RZ, RZ, -R0 ;  /* 0x000000ffff037224 */ /* 0x000fe400078e0a00 */
[----:B------:R-:W-:Y:S01]  /*8620*/  IMAD R152, R152, R0, R5 ;  /* 0x0000000098987224 */ /* 0x000fe200078e0205 */
[----:B------:R-:W-:Y:S01]  /*8630*/  LOP3.LUT R5, R12, R7, RZ, 0xc0, !PT ;  /* 0x000000070c057212 */ /* 0x000fe200078ec0ff */
[----:B--2---:R-:W-:-:S02]  /*8640*/  IMAD R0, R3, R29, R14 ;  /* 0x0000001d03007224 */ /* 0x004fc400078e020e */
[----:B------:R-:W-:Y:S02]  /*8650*/  @P0 IMAD R21, R20, R13, R23 ;  /* 0x0000000d14150224 */ /* 0x000fe400078e0217 */
[----:B------:R-:W-:Y:S01]  /*8660*/  IMAD R3, R0, R15, R5 ;  /* 0x0000000f00037224 */ /* 0x000fe200078e0205 */
[----:B------:R-:W-:Y:S01]  /*8670*/  PRMT R0, R4, 0x7610, R0 ;  /* 0x0000761004007816 */ /* 0x000fe20000000000 */
[----:B------:R-:W-:-:S05]  /*8680*/  IMAD R152, R152, R30, R21 ;  /* 0x0000001e98987224 */ /* 0x000fca00078e0215 */
[----:B------:R-:W-:Y:S02]  /*8690*/  SEL R23, R3, R152, !P0 ;  /* 0x0000009803177207 */ /* 0x000fe40004000000 */
[----:B------:R-:W-:-:S07]  /*86a0*/  SEL R152, R152, R3, !P0 ;  /* 0x0000000398987207 */ /* 0x000fce0004000000 */
.L_x_287:
[----:B------:R-:W-:-:S13]  /*86b0*/  LOP3.LUT P0, RZ, R0, 0xff, RZ, 0xc0, !PT ;  /* 0x000000ff00ff7812 */ /* 0x000fda000780c0ff */
[----:B------:R-:W-:Y:S05]  /*86c0*/  @P0 BRA `(.L_x_290) ;  /* 0xffffff8800280947 */ /* 0x000fea000383ffff */
[----:B------:R-:W-:Y:S05]  /*86d0*/  EXIT ;  /* 0x000000000000794d */ /* 0x000fea0003800000 */
.L_x_3:
[----:B0-----:R-:W-:Y:S01]  /*86e0*/  ULDC.64 UR4, c[0x0][0x650] ;  /* 0x0001940000047ab9 */ /* 0x001fe20000000a00 */
        /* <DEDUP_REMOVED lines=25> */
.L_x_292:
[--C-:B------:R-:W-:Y:S01]  /*8880*/  SHF.R.U64 R12, R10, R14, R11.reuse ;  /* 0x0000000e0a0c7219 */ /* 0x100fe2000000120b */
[----:B------:R-:W0:Y:S01]  /*8890*/  LDC R22, c[0x0][0x618] ;  /* 0x00018600ff167b82 */ /* 0x000e220000000800 */
[----:B------:R-:W-:Y:S01]  /*88a0*/  I2FP.F32.U32 R6, R4 ;  /* 0x0000000400067245 */ /* 0x000fe20000201000 */
[----:B------:R-:W-:Y:S01]  /*88b0*/  ULDC UR4, c[0x0][0x150] ;  /* 0x0000540000047ab9 */ /* 0x000fe20000000800 */
[----:B------:R-:W-:Y:S02]  /*88c0*/  SHF.R.U32.HI R5, RZ, R14, R11 ;  /* 0x0000000eff057219 */ /* 0x000fe4000001160b */
[----:B------:R-:W-:Y:S01]  /*88d0*/  IADD3 R9, P0, RZ, -R12, RZ ;  /* 0x8000000cff097210 */ /* 0x000fe20007f1e0ff */
[----:B------:R-:W-:Y:S01]  /*88e0*/  FMUL R11, R6, UR4 ;  /* 0x00000004060b7c20 */ /* 0x000fe20008400000 */
[----:B------:R-:W-:Y:S01]  /*88f0*/  ULDC UR4, c[0x0][0x154] ;  /* 0x0000550000047ab9 */ /* 0x000fe20000000800 */
[----:B------:R-:W1:Y:S02]  /*8900*/  LDC.64 R24, c[0x0][0x640] ;  /* 0x00019000ff187b82 */ /* 0x000e640000000a00 */
[----:B------:R-:W-:-:S02]  /*8910*/  IMAD.X R5, RZ, RZ, ~R5, P0 ;  /* 0x000000ffff057224 */ /* 0x000fc400000e0e05 */
[----:B------:R-:W2:Y:S01]  /*8920*/  F2I.U32.TRUNC.NTZ R11, R11 ;  /* 0x0000000b000b7305 */ /* 0x000ea2000020f000 */
[----:B------:R-:W-:-:S03]  /*8930*/  IMAD.WIDE.U32 R6, R9, R20, R16 ;  /* 0x0000001409067225 */ /* 0x000fc600078e0010 */
[----:B------:R-:W3:Y:S01]  /*8940*/  LDC R13, c[0x0][0x144] ;  /* 0x00005100ff0d7b82 */ /* 0x000ee20000000800 */
[----:B------:R-:W-:-:S04]  /*8950*/  IMAD R8, R5, R20, RZ ;  /* 0x0000001405087224 */ /* 0x000fc800078e02ff */
[----:B------:R-:W-:Y:S02]  /*8960*/  IMAD R5, R9, R21, R8 ;  /* 0x0000001509057224 */ /* 0x000fe400078e0208 */
[----:B------:R-:W-:Y:S01]  /*8970*/  IMAD.MOV.U32 R8, RZ, RZ, -0x1 ;  /* 0xffffffffff087424 */ /* 0x000fe200078e00ff */
[----:B------:R-:W4:Y:S01]  /*8980*/  LDC R14, c[0x0][0x608] ;  /* 0x00018200ff0e7b82 */ /* 0x000f220000000800 */
[----:B------:R-:W-:Y:S01]  /*8990*/  IMAD.IADD R5, R7, 0x1, R5 ;  /* 0x0000000107057824 */ /* 0x000fe200078e0205 */
[----:B------:R-:W-:-:S04]  /*89a0*/  I2FP.F32.U32 R7, R3 ;  /* 0x0000000300077245 */ /* 0x000fc80000201000 */
[-C--:B0-----:R-:W-:Y:S01]  /*89b0*/  SHF.R.U64 R10, R6, R22.reuse, R5 ;  /* 0x00000016060a7219 */ /* 0x081fe20000001205 */
[----:B--2---:R-:W-:Y:S01]  /*89c0*/  IMAD.MOV R6, RZ, RZ, -R11 ;  /* 0x000000ffff067224 */ /* 0x004fe200078e0a0b */
[----:B------:R-:W0:Y:S01]  /*89d0*/  LDC R9, c[0x0][0x658] ;  /* 0x00019600ff097b82 */ /* 0x000e220000000800 */
[----:B-1----:R-:W-:Y:S01]  /*89e0*/  ISETP.NE.U32.AND P0, PT, R24, RZ, PT ;  /* 0x000000ff1800720c */ /* 0x002fe20003f05070 */
[----:B------:R-:W-:Y:S01]  /*89f0*/  FMUL R7, R7, UR4 ;  /* 0x0000000407077c20 */ /* 0x000fe20008400000 */
[----:B------:R-:W-:Y:S02]  /*8a00*/  SHF.R.U32.HI R5, RZ, R22, R5 ;  /* 0x00000016ff057219 */ /* 0x000fe40000011605 */
[----:B------:R-:W-:-:S03]  /*8a10*/  ISETP.NE.AND.EX P0, PT, R25, RZ, PT, P0 ;  /* 0x000000ff1900720c */ /* 0x000fc60003f05300 */
[----:B------:R-:W1:Y:S01]  /*8a20*/  LDC R20, c[0x0][0x148] ;  /* 0x00005200ff147b82 */ /* 0x000e620000000800 */
[----:B---3--:R-:W-:Y:S02]  /*8a30*/  IMAD R23, R13, R6, R4 ;  /* 0x000000060d177224 */ /* 0x008fe400078e0204 */
[----:B------:R-:W-:-:S05]  /*8a40*/  IMAD.MOV.U32 R6, RZ, RZ, 0x1 ;  /* 0x00000001ff067424 */ /* 0x000fca00078e00ff */
[----:B------:R-:W2:Y:S01]  /*8a50*/  LDC R21, c[0x0][0x600] ;  /* 0x00018000ff157b82 */ /* 0x000ea20000000800 */
[-CC-:B----4-:R-:W-:Y:S02]  /*8a60*/  SHF.R.U64 R13, R10, R14.reuse, R5.reuse ;  /* 0x0000000e0a0d7219 */ /* 0x190fe40000001205 */
[----:B------:R-:W-:Y:S02]  /*8a70*/  SHF.R.U32.HI R4, RZ, R14, R5 ;  /* 0x0000000eff047219 */ /* 0x000fe40000011605 */
[----:B------:R3:W4:Y:S03]  /*8a80*/  F2I.U32.TRUNC.NTZ R14, R7 ;  /* 0x00000007000e7305 */ /* 0x000726000020f000 */
[----:B------:R-:W1:Y:S01]  /*8a90*/  LDC R26, c[0x0][0x648] ;  /* 0x00019200ff1a7b82 */ /* 0x000e620000000800 */
[-C--:B0-----:R-:W-:Y:S02]  /*8aa0*/  SHF.R.U64 R15, R13, R9.reuse, R4 ;  /* 0x000000090d0f7219 */ /* 0x081fe40000001204 */
[----:B------:R-:W-:-:S02]  /*8ab0*/  SHF.L.U32 R8, R8, R9, RZ ;  /* 0x0000000908087219 */ /* 0x000fc400000006ff */
[-C--:B------:R-:W-:Y:S01]  /*8ac0*/  SHF.R.U32.HI R5, RZ, R9.reuse, R4 ;  /* 0x00000009ff057219 */ /* 0x080fe20000011604 */
[----:B------:R-:W-:Y:S01]  /*8ad0*/  IMAD.MOV.U32 R4, RZ, RZ, R15 ;  /* 0x000000ffff047224 */ /* 0x000fe200078e000f */
[----:B------:R-:W-:Y:S01]  /*8ae0*/  SHF.L.U32 R22, R6, R9, RZ ;  /* 0x0000000906167219 */ /* 0x000fe200000006ff */
[----:B------:R-:W0:Y:S01]  /*8af0*/  LDC R27, c[0x0][0x638] ;  /* 0x00018e00ff1b7b82 */ /* 0x000e220000000800 */
[----:B------:R-:W-:-:S07]  /*8b00*/  LOP3.LUT R28, RZ, R8, RZ, 0x33, !PT ;  /* 0x00000008ff1c7212 */ /* 0x000fce00078e33ff */
        /* <DEDUP_REMOVED lines=12> */
.L_x_293:
[----:B------:R-:W-:Y:S01]  /*8bd0*/  ISETP.NE.AND P0, PT, R2, 0x1, PT ;  /* 0x000000010200780c */ /* 0x000fe20003f05270 */
[----:B--2---:R-:W-:Y:S01]  /*8be0*/  VIADD R7, R21, 0xffffffff ;  /* 0xffffffff15077836 */ /* 0x004fe20000000000 */
[----:B-1----:R-:W-:Y:S01]  /*8bf0*/  SHF.R.U64 R5, R4, R26, R5 ;  /* 0x0000001a04057219 */ /* 0x002fe20000001205 */
[----:B------:R-:W-:Y:S01]  /*8c00*/  IMAD.MOV R14, RZ, RZ, -R14 ;  /* 0x000000ffff0e7224 */ /* 0x000fe200078e0a0e */
[----:B------:R-:W-:Y:S01]  /*8c10*/  LOP3.LUT R4, R13, R28, RZ, 0xc0, !PT ;  /* 0x0000001c0d047212 */ /* 0x000fe200078ec0ff */
[----:B------:R-:W-:Y:S01]  /*8c20*/  IMAD.MOV.U32 R8, RZ, RZ, R12 ;  /* 0x000000ffff087224 */ /* 0x000fe200078e000c */
[----:B------:R-:W-:Y:S01]  /*8c30*/  LOP3.LUT R10, R10, R7, RZ, 0xc0, !PT ;  /* 0x000000070a0a7212 */ /* 0x000fe200078ec0ff */
[----:B------:R-:W-:Y:S02]  /*8c40*/  IMAD.MOV R6, RZ, RZ, -R5 ;  /* 0x000000ffff067224 */ /* 0x000fe400078e0a05 */
[----:B------:R-:W-:-:S04]  /*8c50*/  IMAD R4, R22, R5, R4 ;  /* 0x0000000516047224 */ /* 0x000fc800078e0204 */
[----:B------:R-:W-:Y:S02]  /*8c60*/  @P0 IMAD R23, R20, R14, R3 ;  /* 0x0000000e14170224 */ /* 0x000fe400078e0203 */
[----:B0-----:R-:W-:Y:S02]  /*8c70*/  IMAD R3, R6, R27, R15 ;  /* 0x0000001b06037224 */ /* 0x001fe400078e020f */
[----:B------:R-:W-:Y:S02]  /*8c80*/  IMAD R7, R4, R29, R23 ;  /* 0x0000001d04077224 */ /* 0x000fe400078e0217 */
[----:B------:R-:W-:Y:S02]  /*8c90*/  IMAD R4, R3, R21, R10 ;  /* 0x0000001503047224 */ /* 0x000fe400078e020a */
[----:B------:R-:W-:-:S03]  /*8ca0*/  IMAD.MOV.U32 R6, RZ, RZ, 0x1 ;  /* 0x00000001ff067424 */ /* 0x000fc600078e00ff */
[----:B------:R-:W-:Y:S02]  /*8cb0*/  SEL R9, R4, R7, !P0 ;  /* 0x0000000704097207 */ /* 0x000fe40004000000 */
[----:B------:R-:W-:-:S07]  /*8cc0*/  SEL R7, R7, R4, !P0 ;  /* 0x0000000407077207 */ /* 0x000fce0004000000 */
.L_x_291:
[----:B------:R-:W-:-:S08]  /*8cd0*/  NOP ;  /* 0x0000000000007918 */ /* 0x000fd00000000000 */
[----:B------:R-:W0:-:S00]  /*8ce0*/  USETMAXREG.DEALLOC.CTAPOOL 0x28 ;  /* 0x00000028000079c8 */ /* 0x000e0000080e0500 */
[----:B0-----:R-:W-:-:S13]  /*8cf0*/  ISETP.NE.AND P0, PT, R0, RZ, PT ;  /* 0x000000ff0000720c */ /* 0x001fda0003f05270 */
[----:B------:R-:W-:Y:S05]  /*8d00*/  @P0 EXIT ;  /* 0x000000000000094d */ /* 0x000fea0003800000 */
[----:B------:R-:W-:Y:S01]  /*8d10*/  LOP3.LUT P0, RZ, R6, 0xff, RZ, 0xc0, !PT ;  /* 0x000000ff06ff7812 */ /* 0x000fe2000780c0ff */
[----:B------:R-:W-:Y:S02]  /*8d20*/  IMAD.MOV.U32 R0, RZ, RZ, 0x1 ;  /* 0x00000001ff007424 */ /* 0x000fe400078e00ff */
[----:B------:R-:W-:-:S10]  /*8d30*/  IMAD.MOV.U32 R12, RZ, RZ, RZ ;  /* 0x000000ffff0c7224 */ /* 0x000fd400078e00ff */
[----:B------:R-:W-:Y:S05]  /*8d40*/  @!P0 BRA `(.L_x_294) ;  /* 0x0000000c00308947 */ /* 0x000fea0003800000 */
[----:B------:R-:W0:Y:S01]  /*8d50*/  LDC R0, c[0x0][0x28c] ;  /* 0x0000a300ff007b82 */ /* 0x000e220000000800 */
[----:B------:R-:W-:Y:S01]  /*8d60*/  ULDC UR5, c[0x0][0x600] ;  /* 0x0001800000057ab9 */ /* 0x000fe20000000800 */
[----:B------:R-:W-:Y:S01]  /*8d70*/  ULDC UR4, c[0x0][0xc] ;  /* 0x0000030000047ab9 */ /* 0x000fe20000000800 */
[----:B------:R-:W-:Y:S01]  /*8d80*/  UIADD3 UR16, UR5, -0x1, URZ ;  /* 0xffffffff05107890 */ /* 0x000fe2000fffe03f */
[C---:B------:R-:W-:Y:S01]  /*8d90*/  LOP3.LUT P2, RZ, R18.reuse, 0x7f, RZ, 0xc0, !PT ;  /* 0x0000007f12ff7812 */ /* 0x040fe2000784c0ff */
[----:B------:R-:W-:Y:S01]  /*8da0*/  ULDC UR6, c[0x0][0x658] ;  /* 0x0001960000067ab9 */ /* 0x000fe20000000800 */
[----:B------:R-:W-:Y:S01]  /*8db0*/  ULDC UR5, c[0x0][0x10] ;  /* 0x0000040000057ab9 */ /* 0x000fe20000000800 */
[----:B------:R-:W-:Y:S01]  /*8dc0*/  UMOV UR7, 0xffffffff ;  /* 0xffffffff00077882 */ /* 0x000fe20000000000 */
[----:B------:R-:W-:Y:S01]  /*8dd0*/  UMOV UR8, 0x1 ;  /* 0x0000000100087882 */ /* 0x000fe20000000000 */
[----:B------:R-:W-:Y:S01]  /*8de0*/  UIMAD.WIDE.U32 UR4, UR4, UR5, URZ ;  /* 0x00000005040472a5 */ /* 0x000fe2000f8e003f */
[----:B------:R-:W-:Y:S01]  /*8df0*/  LOP3.LUT P0, RZ, R18, 0x1f, RZ, 0xc0, !PT ;  /* 0x0000001f12ff7812 */ /* 0x000fe2000780c0ff */
[----:B------:R-:W-:Y:S01]  /*8e00*/  USHF.L.U32 UR7, UR7, UR6, URZ ;  /* 0x0000000607077299 */ /* 0x000fe2000800063f */
[----:B------:R-:W-:Y:S01]  /*8e10*/  BSSY B0, `(.L_x_294) ;  /* 0x00000bf000007945 */ /* 0x000fe20003800000 */
[----:B------:R-:W-:Y:S01]  /*8e20*/  USHF.L.U32 UR18, UR8, UR6, URZ ;  /* 0x0000000608127299 */ /* 0x000fe2000800063f */
[----:B------:R-:W-:Y:S01]  /*8e30*/  IMAD.MOV.U32 R13, RZ, RZ, 0x1 ;  /* 0x00000001ff0d7424 */ /* 0x000fe200078e00ff */
[----:B------:R-:W-:Y:S01]  /*8e40*/  LOP3.LUT R11, R19, 0x2, RZ, 0xfc, !PT ;  /* 0x00000002130b7812 */ /* 0x000fe200078efcff */
[----:B------:R-:W-:Y:S01]  /*8e50*/  ULDC UR6, c[0x0][0x14] ;  /* 0x0000050000067ab9 */ /* 0x000fe20000000800 */
[----:B------:R-:W-:Y:S01]  /*8e60*/  PLOP3.LUT P0, PT, P0, P2, PT, 0x8a, 0x0 ;  /* 0x000000000000781c */ /* 0x000fe20000705172 */
[----:B------:R-:W-:Y:S01]  /*8e70*/  UIMAD.WIDE.U32 UR20, UR4, UR6, URZ ;  /* 0x00000006041472a5 */ /* 0x000fe2000f8e003f */
[----:B------:R-:W-:Y:S01]  /*8e80*/  IMAD.MOV.U32 R12, RZ, RZ, RZ ;  /* 0x000000ffff0c7224 */ /* 0x000fe200078e00ff */
[----:B------:R-:W-:-:S02]  /*8e90*/  UIMAD UR13, UR5, UR6, URZ ;  /* 0x00000006050d72a4 */ /* 0x000fc4000f8e023f */
[----:B------:R-:W-:Y:S01]  /*8ea0*/  ULOP3.LUT UR17, URZ, UR7, URZ, 0x33, !UPT ;  /* 0x000000073f117292 */ /* 0x000fe2000f8e333f */
[----:B0-----:R-:W-:Y:S01]  /*8eb0*/  VIADD R0, R0, 0x7f ;  /* 0x0000007f00007836 */ /* 0x001fe20000000000 */
[----:B------:R-:W-:Y:S01]  /*8ec0*/  UIADD3 UR13, UR21, UR13, URZ ;  /* 0x0000000d150d7290 */ /* 0x000fe2000fffe03f */
[----:B------:R-:W-:-:S03]  /*8ed0*/  ULDC.64 UR22, c[0x0][0x198] ;  /* 0x0000660000167ab9 */ /* 0x000fc60000000a00 */
[----:B------:R-:W-:-:S04]  /*8ee0*/  SHF.R.S32.HI R3, RZ, 0x1f, R0 ;  /* 0x0000001fff037819 */ /* 0x000fc80000011400 */
[----:B------:R-:W-:Y:S01]  /*8ef0*/  LEA.HI R3, R3, R0, RZ, 0x7 ;  /* 0x0000000003037211 */ /* 0x000fe200078f38ff */
[----:B------:R-:W-:-:S03]  /*8f00*/  IMAD.MOV.U32 R0, RZ, RZ, 0x1 ;  /* 0x00000001ff007424 */ /* 0x000fc600078e00ff */
[----:B------:R-:W-:-:S05]  /*8f10*/  SHF.R.S32.HI R3, RZ, 0x7, R3 ;  /* 0x00000007ff037819 */ /* 0x000fca0000011403 */
[----:B------:R-:W-:-:S07]  /*8f20*/  VIADD R10, R3, 0x1 ;  /* 0x00000001030a7836 */ /* 0x000fce0000000000 */
.L_x_306:
[----:B------:R-:W-:-:S03]  /*8f30*/  UMOV UR4, 0xffffffff ;  /* 0xffffffff00047882 */ /* 0x000fc60000000000 */
[----:B------:R-:W-:Y:S05]  /*8f40*/  BRA.DIV UR4, `(.L_x_295) ;  /* 0x0000000e04e07947 */ /* 0x000fea000b800000 */
[----:B------:R-:W-:-:S13]  /*8f50*/  ELECT P6, URZ, PT ;  /* 0x00000000003f782f */ /* 0x000fda00038c0000 */
.L_x_319:
[----:B------:R-:W0:Y:S01]  /*8f60*/  LDC R4, c[0x0][0x28c] ;  /* 0x0000a300ff047b82 */ /* 0x000e220000000800 */
[----:B------:R-:W-:Y:S01]  /*8f70*/  BSSY B1, `(.L_x_296) ;  /* 0x0000037000017945 */ /* 0x000fe20003800000 */
[----:B0-----:R-:W-:-:S13]  /*8f80*/  ISETP.LT.OR P6, PT, R4, 0x1, !P6 ;  /* 0x000000010400780c */ /* 0x001fda00077c1670 */
[----:B------:R-:W-:Y:S05]  /*8f90*/  @P6 BRA `(.L_x_297) ;  /* 0x0000000000d06947 */ /* 0x000fea0003800000 */
[----:B------:R-:W-:Y:S02]  /*8fa0*/  IMAD.SHL.U32 R15, R9, 0x100, RZ ;  /* 0x00000100090f7824 */ /* 0x000fe400078e00ff */
[----:B------:R-:W-:Y:S02]  /*8fb0*/  IMAD.SHL.U32 R18, R7, 0x80, RZ ;  /* 0x0000008007127824 */ /* 0x000fe400078e00ff */
[----:B------:R-:W-:Y:S02]  /*8fc0*/  IMAD.MOV.U32 R20, RZ, RZ, RZ ;  /* 0x000000ffff147224 */ /* 0x000fe400078e00ff */
[----:B------:R-:W-:Y:S02]  /*8fd0*/  IMAD.MOV.U32 R4, RZ, RZ, R10 ;  /* 0x000000ffff047224 */ /* 0x000fe400078e000a */
[----:B------:R-:W-:Y:S02]  /*8fe0*/  IMAD.MOV.U32 R5, RZ, RZ, R0 ;  /* 0x000000ffff057224 */ /* 0x000fe400078e0000 */
[----:B------:R-:W-:-:S07]  /*8ff0*/  IMAD.MOV.U32 R6, RZ, RZ, R12 ;  /* 0x000000ffff067224 */ /* 0x000fce00078e000c */
.L_x_301:
[----:B------:R-:W0:Y:S01]  /*9000*/  S2R R14, SR_CgaCtaId ;  /* 0x00000000000e7919 */ /* 0x000e220000008800 */
[----:B------:R-:W-:Y:S01]  /*9010*/  MOV R7, 0x400 ;  /* 0x0000040000077802 */ /* 0x000fe20000000f00 */
[----:B------:R-:W1:Y:S03]  /*9020*/  @!P2 LDC R9, c[0x0][0x500] ;  /* 0x00014000ff09ab82 */ /* 0x000e660000000800 */
[----:B0-----:R-:W-:Y:S02]  /*9030*/  LEA R21, R14, R7, 0x18 ;  /* 0x000000070e157211 */ /* 0x001fe400078ec0ff */
[----:B------:R-:W-:-:S03]  /*9040*/  SHF.L.U32 R7, R5, 0x1f, RZ ;  /* 0x0000001f05077819 */ /* 0x000fc600000006ff */
[----:B------:R-:W-:-:S04]  /*9050*/  IMAD R14, R6, 0x8, R21 ;  /* 0x00000008060e7824 */ /* 0x000fc800078e0215 */
[----:B------:R-:W0:Y:S02]  /*9060*/  SYNCS.PHASECHK.TRANS64.TRYWAIT P1, [R14+URZ+0x30], R7 ;  /* 0x000030070e0075a7 */ /* 0x000e24000802017f */
[----:B01----:R-:W-:Y:S05]  /*9070*/  @!P1 BRA `(.L_x_298) ;  /* 0x0000000c00b49947 */ /* 0x003fea0003800000 */
.L_x_320:
[----:B0-----:R-:W-:Y:S01]  /*9080*/  PRMT R7, R11, 0x9910, RZ ;  /* 0x000099100b077816 */ /* 0x001fe200000000ff */
[----:B------:R0:W-:Y:S03]  /*9090*/  @!P2 SYNCS.ARRIVE.TRANS64 RZ, [R14+URZ], R9 ;  /* 0x000000090effa9a7 */ /* 0x0001e6000800003f */
[----:B------:R-:W-:-:S13]  /*90a0*/  ISETP.NE.AND P1, PT, R7, 0x2, PT ;  /* 0x000000020700780c */ /* 0x000fda0003f25270 */
[----:B0-----:R-:W-:Y:S05]  /*90b0*/  @P1 BRA `(.L_x_299) ;  /* 0x0000000000041947 */ /* 0x001fea0003800000 */
[----:B------:R-:W-:Y:S01]  /*90c0*/  BPT.TRAP 0x1 ;  /* 0x000000040000795c */ /* 0x000fe20000300000 */
.L_x_299:
[----:B------:R-:W-:Y:S05]  /*90d0*/  @P0 BRA `(.L_x_300) ;  /* 0x0000000000040947 */ /* 0x000fea0003800000 */
[----:B------:R-:W-:Y:S01]  /*90e0*/  BPT.TRAP 0x1 ;  /* 0x000000040000795c */ /* 0x000fe20000300000 */
.L_x_300:
[--C-:B------:R-:W-:Y:S01]  /*90f0*/  IMAD R7, R6, 0x4000, R21.reuse ;  /* 0x0000400006077824 */ /* 0x100fe200078e0215 */
[----:B------:R-:W-:Y:S01]  /*9100*/  R2UR UR9, R14 ;  /* 0x000000000e0972ca */ /* 0x000fe200000e0000 */
[----:B------:R-:W-:Y:S01]  /*9110*/  IMAD R21, R6, 0x8000, R21 ;  /* 0x0000800006157824 */ /* 0x000fe200078e0215 */
[----:B------:R-:W-:Y:S01]  /*9120*/  UIADD3 UR4, UP0, UR22, 0xf0, URZ ;  /* 0x000000f016047890 */ /* 0x000fe2000ff1e03f */
[----:B------:R-:W-:Y:S01]  /*9130*/  VIADD R4, R4, 0xffffffff ;  /* 0xffffffff04047836 */ /* 0x000fe20000000000 */
[----:B------:R-:W-:Y:S01]  /*9140*/  R2UR UR5, R7 ;  /* 0x00000000070572ca */ /* 0x000fe200000e0000 */
[----:B------:R-:W-:Y:S01]  /*9150*/  UIADD3 UR24, UP1, UR22, 0x1f0, URZ ;  /* 0x000001f016187890 */ /* 0x000fe2000ff3e03f */
[----:B------:R-:W-:Y:S01]  /*9160*/  R2UR UR8, R21 ;  /* 0x00000000150872ca */ /* 0x000fe200000e0000 */
[----:B------:R-:W-:Y:S01]  /*9170*/  VIADD R6, R6, 0x1 ;  /* 0x0000000106067836 */ /* 0x000fe20000000000 */
[----:B------:R-:W-:Y:S01]  /*9180*/  R2UR UR11, R18 ;  /* 0x00000000120b72ca */ /* 0x000fe200000e0000 */
[----:B------:R-:W-:Y:S01]  /*9190*/  UIADD3.X UR25, URZ, UR23, URZ, UP1, !UPT ;  /* 0x000000173f197290 */ /* 0x000fe20008ffe43f */
[----:B------:R-:W-:Y:S01]  /*91a0*/  R2UR UR10, R20 ;  /* 0x00000000140a72ca */ /* 0x000fe200000e0000 */
[----:B------:R-:W-:Y:S01]  /*91b0*/  UMOV UR6, 0x0 ;  /* 0x0000000000067882 */ /* 0x000fe20000000000 */
[----:B------:R-:W-:Y:S01]  /*91c0*/  R2UR UR12, R8 ;  /* 0x00000000080c72ca */ /* 0x000fe200000e0000 */
[----:B------:R-:W-:Y:S01]  /*91d0*/  UMOV UR7, 0x10000000 ;  /* 0x1000000000077882 */ /* 0x000fe20000000000 */
[----:B------:R-:W-:Y:S01]  /*91e0*/  R2UR UR19, R15 ;  /* 0x000000000f1372ca */ /* 0x000fe200000e0000 */
[----:B------:R-:W-:Y:S01]  /*91f0*/  VIADD R20, R20, 0x80 ;  /* 0x0000008014147836 */ /* 0x000fe20000000000 */
[----:B------:R-:W-:Y:S01]  /*9200*/  ISETP.GT.AND P3, PT, R4, 0x1, PT ;  /* 0x000000010400780c */ /* 0x000fe20003f64270 */
[----:B------:R-:W-:Y:S01]  /*9210*/  UIADD3 UR14, UR5, 0x180, URZ ;  /* 0x00000180050e7890 */ /* 0x000fe2000fffe03f */
[----:B------:R-:W-:Y:S01]  /*9220*/  ISETP.NE.AND P1, PT, R6, 0x6, PT ;  /* 0x000000060600780c */ /* 0x000fe20003f25270 */
[----:B------:R-:W-:-:S02]  /*9230*/  UIADD3.X UR5, URZ, UR23, URZ, UP0, !UPT ;  /* 0x000000173f057290 */ /* 0x000fc400087fe43f */
[----:B------:R-:W-:Y:S01]  /*9240*/  UIADD3 UR15, UR8, 0x18180, URZ ;  /* 0x00018180080f7890 */ /* 0x000fe2000fffe03f */
[----:B------:R-:W-:Y:S02]  /*9250*/  SEL R14, RZ, 0x1, P1 ;  /* 0x00000001ff0e7807 */ /* 0x000fe40000800000 */
[----:B------:R-:W-:Y:S01]  /*9260*/  UMOV UR8, UR14 ;  /* 0x0000000e00087c82 */ /* 0x000fe20008000000 */
[----:B------:R-:W-:Y:S02]  /*9270*/  SEL R6, R6, RZ, P1 ;  /* 0x000000ff06067207 */ /* 0x000fe40000800000 */
[----:B------:R-:W-:Y:S01]  /*9280*/  LOP3.LUT R5, R5, R14, RZ, 0x3c, !PT ;  /* 0x0000000e05057212 */ /* 0x000fe200078e3cff */
[----:B------:R0:W-:Y:S02]  /*9290*/  UTMALDG.3D [UR8], [UR4], desc[UR6] ;  /* 0x00000608040075b4 */ /* 0x0001e40008011000 */
[----:B0-----:R-:W-:Y:S01]  /*92a0*/  UMOV UR8, UR15 ;  /* 0x0000000f00087c82 */ /* 0x001fe20008000000 */
[----:B------:R-:W-:-:S02]  /*92b0*/  UMOV UR11, UR19 ;  /* 0x00000013000b7c82 */ /* 0x000fc40008000000 */
[----:B------:R0:W-:Y:S02]  /*92c0*/  UTMALDG.3D [UR8], [UR24], desc[UR6] ;  /* 0x00000608180075b4 */ /* 0x0001e40008011000 */
[----:B0-----:R-:W-:Y:S05]  /*92d0*/  @P3 BRA `(.L_x_301) ;  /* 0xfffffffc00483947 */ /* 0x001fea000383ffff */
.L_x_297:
[----:B------:R-:W-:Y:S05]  /*92e0*/  BSYNC B1 ;  /* 0x0000000000017941 */ /* 0x000fea0003800000 */
.L_x_296:
[----:B------:R-:W-:Y:S01]  /*92f0*/  LOP3.LUT P3, RZ, R13, 0xff, RZ, 0xc0, !PT ;  /* 0x000000ff0dff7812 */ /* 0x000fe2000786c0ff */
[----:B------:R-:W-:Y:S01]  /*9300*/  IMAD.IADD R12, R3, 0x1, R12 ;  /* 0x00000001030c7824 */ /* 0x000fe200078e020c */
[----:B------:R-:W-:Y:S01]  /*9310*/  IADD3 R16, P4, R16, UR20, RZ ;  /* 0x0000001410107c10 */ /* 0x000fe2000ff9e0ff */
[----:B------:R-:W-:Y:S01]  /*9320*/  ULDC.64 UR4, c[0x0][0x650] ;  /* 0x0001940000047ab9 */ /* 0x000fe20000000a00 */
[----:B------:R-:W-:Y:S01]  /*9330*/  BSSY B1, `(.L_x_302) ;  /* 0x000006a000017945 */ /* 0x000fe20003800000 */
[----:B------:R-:W-:Y:S01]  /*9340*/  IMAD.MOV.U32 R9, RZ, RZ, -0x1 ;  /* 0xffffffffff097424 */ /* 0x000fe200078e00ff */
[----:B------:R-:W-:Y:S01]  /*9350*/  ISETP.GT.U32.AND P1, PT, R12, 0x5, PT ;  /* 0x000000050c00780c */ /* 0x000fe20003f24070 */
[----:B------:R-:W-:Y:S01]  /*9360*/  IMAD.MOV.U32 R8, RZ, RZ, -0x1 ;  /* 0xffffffffff087424 */ /* 0x000fe200078e00ff */
[----:B------:R-:W-:Y:S02]  /*9370*/  IADD3.X R17, R17, UR13, RZ, P4, !PT ;  /* 0x0000000d11117c10 */ /* 0x000fe4000a7fe4ff */
[----:B------:R-:W-:-:S02]  /*9380*/  ISETP.LT.U32.AND P1, PT, R3, 0x6, P1 ;  /* 0x000000060300780c */ /* 0x000fc40000f21070 */
[----:B------:R-:W-:Y:S01]  /*9390*/  PRMT R13, RZ, 0x7610, R13 ;  /* 0x00007610ff0d7816 */ /* 0x000fe2000000000d */
[----:B------:R-:W0:Y:S01]  /*93a0*/  @P3 S2R R5, SR_CgaCtaId ;  /* 0x0000000000053919 */ /* 0x000e220000008800 */
[----:B------:R-:W-:-:S04]  /*93b0*/  @P3 MOV R4, 0x400 ;  /* 0x0000040000043802 */ /* 0x000fc80000000f00 */
[----:B0-----:R-:W-:Y:S01]  /*93c0*/  @P3 LEA R6, R5, R4, 0x18 ;  /* 0x0000000405063211 */ /* 0x001fe200078ec0ff */
[----:B------:R-:W-:-:S03]  /*93d0*/  IMAD.WIDE.U32 R4, R12, -0x55555555, RZ ;  /* 0xaaaaaaab0c047825 */ /* 0x000fc600078e00ff */
[----:B------:R0:W-:Y:S01]  /*93e0*/  @P3 SYNCS.ARRIVE.TRANS64.A1T0 RZ, [R6+URZ+0x78], RZ ;  /* 0x000078ff06ff39a7 */ /* 0x0001e2000810003f */
[----:B------:R-:W-:Y:S02]  /*93f0*/  ISETP.GE.U32.AND P3, PT, R3, 0x6, PT ;  /* 0x000000060300780c */ /* 0x000fe40003f66070 */
[----:B------:R-:W-:Y:S02]  /*9400*/  SHF.R.U32.HI R7, RZ, 0x2, R5 ;  /* 0x00000002ff077819 */ /* 0x000fe40000011605 */
[----:B------:R-:W-:Y:S02]  /*9410*/  SEL R5, RZ, 0x1, !P1 ;  /* 0x00000001ff057807 */ /* 0x000fe40004800000 */
[----:B------:R-:W-:Y:S01]  /*9420*/  ISETP.GE.U32.AND P1, PT, R16, UR4, PT ;  /* 0x0000000410007c0c */ /* 0x000fe2000bf26070 */
[----:B------:R-:W-:Y:S01]  /*9430*/  IMAD R12, R7, -0x6, R12 ;  /* 0xfffffffa070c7824 */ /* 0x000fe200078e020c */
[----:B------:R-:W-:Y:S02]  /*9440*/  LOP3.LUT R0, R0, R5, RZ, 0x3c, !PT ;  /* 0x0000000500007212 */ /* 0x000fe400078e3cff */
[----:B------:R-:W-:-:S02]  /*9450*/  ISETP.GE.U32.AND.EX P1, PT, R17, UR5, PT, P1 ;  /* 0x0000000511007c0c */ /* 0x000fc4000bf26110 */
[----:B------:R-:W-:Y:S02]  /*9460*/  PRMT R4, RZ, 0x7610, R4 ;  /* 0x00007610ff047816 */ /* 0x000fe40000000004 */
[----:B------:R-:W-:Y:S01]  /*9470*/  @P3 LOP3.LUT R0, R0, 0x1, R7, 0x78, !PT ;  /* 0x0000000100003812 */ /* 0x000fe200078e7807 */
[----:B------:R-:W-:-:S08]  /*9480*/  IMAD.MOV.U32 R7, RZ, RZ, -0x1 ;  /* 0xffffffffff077424 */ /* 0x000fd000078e00ff */
[----:B0-----:R-:W-:Y:S05]  /*9490*/  @P1 BRA `(.L_x_303) ;  /* 0x00000004004c1947 */ /* 0x001fea0003800000 */
[----:B------:R-:W-:Y:S01]  /*94a0*/  ULDC.64 UR4, c[0x0][0x628] ;  /* 0x00018a0000047ab9 */ /* 0x000fe20000000a00 */
[----:B------:R-:W0:Y:S01]  /*94b0*/  S2R R15, SR_CTAID.X ;  /* 0x00000000000f7919 */ /* 0x000e220000002500 */
[----:B------:R-:W-:Y:S01]  /*94c0*/  ISETP.NE.U32.AND P1, PT, RZ, UR4, PT ;  /* 0x00000004ff007c0c */ /* 0x000fe2000bf25070 */
[----:B------:R-:W-:Y:S01]  /*94d0*/  ULDC UR7, c[0x0][0x630] ;  /* 0x00018c0000077ab9 */ /* 0x000fe20000000800 */
[----:B------:R-:W-:Y:S01]  /*94e0*/  IMAD.MOV.U32 R4, RZ, RZ, R16 ;  /* 0x000000ffff047224 */ /* 0x000fe200078e0010 */
[----:B------:R-:W1:Y:S01]  /*94f0*/  S2R R14, SR_CTAID.Y ;  /* 0x00000000000e7919 */ /* 0x000e620000002600 */
[----:B------:R-:W-:Y:S01]  /*9500*/  ISETP.NE.AND.EX P1, PT, RZ, UR5, PT, P1 ;  /* 0x00000005ff007c0c */ /* 0x000fe2000bf25310 */
[----:B------:R-:W-:-:S12]  /*9510*/  IMAD.MOV.U32 R5, RZ, RZ, R17 ;  /* 0x000000ffff057224 */ /* 0x000fd800078e0011 */
[----:B------:R-:W-:Y:S05]  /*9520*/  @!P1 BRA `(.L_x_304) ;  /* 0x0000000000289947 */ /* 0x000fea0003800000 */
[----:B------:R-:W-:Y:S02]  /*9530*/  ULDC UR6, c[0x0][0x634] ;  /* 0x00018d0000067ab9 */ /* 0x000fe40000000800 */
[----:B------:R-:W-:-:S05]  /*9540*/  IADD3 R9, P1, R16, UR6, RZ ;  /* 0x0000000610097c10 */ /* 0x000fca000ff3e0ff */
[----:B------:R-:W-:-:S04]  /*9550*/  IMAD.X R21, RZ, RZ, R17, P1 ;  /* 0x000000ffff157224 */ /* 0x000fc800008e0611 */
[----:B------:R-:W-:-:S04]  /*9560*/  IMAD.WIDE.U32 R6, R21, UR4, RZ ;  /* 0x0000000415067c25 */ /* 0x000fc8000f8e00ff */
[----:B------:R-:W-:-:S04]  /*9570*/  IMAD.WIDE.U32 R6, P1, R9, UR5, R6 ;  /* 0x0000000509067c25 */ /* 0x000fc8000f820006 */
[----:B------:R-:W-:-:S04]  /*9580*/  IMAD.WIDE.U32 R8, R9, UR4, RZ ;  /* 0x0000000409087c25 */ /* 0x000fc8000f8e00ff */
[----:B------:R-:W-:Y:S01]  /*9590*/  IMAD.X R5, RZ, RZ, RZ, P1 ;  /* 0x000000ffff057224 */ /* 0x000fe200008e06ff */
[----:B------:R-:W-:Y:S01]  /*95a0*/  IADD3 RZ, P1, R9, R6, RZ ;  /* 0x0000000609ff7210 */ /* 0x000fe20007f3e0ff */
[----:B------:R-:W-:-:S04]  /*95b0*/  IMAD.MOV.U32 R4, RZ, RZ, R7 ;  /* 0x000000ffff047224 */ /* 0x000fc800078e0007 */
[----:B------:R-:W-:-:S08]  /*95c0*/  IMAD.WIDE.U32.X R4, R21, UR5, R4, P1 ;  /* 0x0000000515047c25 */ /* 0x000fd000088e0404 */
.L_x_304:
[--C-:B------:R-:W-:Y:S01]  /*95d0*/  SHF.R.U64 R8, R4, UR7, R5.reuse ;  /* 0x0000000704087c19 */ /* 0x100fe20008001205 */
[----:B------:R-:W-:Y:S01]  /*95e0*/  ULDC.64 UR4, c[0x0][0x620] ;  /* 0x0001880000047ab9 */ /* 0x000fe20000000a00 */
[----:B------:R-:W-:Y:S01]  /*95f0*/  SHF.R.U32.HI R4, RZ, UR7, R5 ;  /* 0x00000007ff047c19 */ /* 0x000fe20008011605 */
[----:B------:R-:W2:Y:S01]  /*9600*/  LDC R24, c[0x0][0x144] ;  /* 0x00005100ff187b82 */ /* 0x000ea20000000800 */
[----:B------:R-:W-:Y:S01]  /*9610*/  IADD3 R7, P1, RZ, -R8, RZ ;  /* 0x80000008ff077210 */ /* 0x000fe20007f3e0ff */
[----:B------:R-:W-:Y:S01]  /*9620*/  ULDC.64 UR8, c[0x0][0x640] ;  /* 0x0001900000087ab9 */ /* 0x000fe20000000a00 */
[----:B0-----:R-:W-:Y:S01]  /*9630*/  I2FP.F32.U32 R9, R15 ;  /* 0x0000000f00097245 */ /* 0x001fe20000201000 */
[----:B------:R-:W-:Y:S02]  /*9640*/  ULDC UR6, c[0x0][0x608] ;  /* 0x0001820000067ab9 */ /* 0x000fe40000000800 */
[----:B------:R-:W-:Y:S01]  /*9650*/  IMAD.X R4, RZ, RZ, ~R4, P1 ;  /* 0x000000ffff047224 */ /* 0x000fe200008e0e04 */
[----:B------:R-:W-:Y:S01]  /*9660*/  ISETP.NE.U32.AND P1, PT, RZ, UR8, PT ;  /* 0x00000008ff007c0c */ /* 0x000fe2000bf25070 */
[----:B------:R-:W0:Y:S02]  /*9670*/  LDC R21, c[0x0][0x148] ;  /* 0x00005200ff157b82 */ /* 0x000e240000000800 */
[----:B------:R-:W-:Y:S01]  /*9680*/  IMAD R6, R4, UR4, RZ ;  /* 0x0000000404067c24 */ /* 0x000fe2000f8e02ff */
[----:B------:R-:W-:Y:S01]  /*9690*/  ISETP.NE.AND.EX P1, PT, RZ, UR9, PT, P1 ;  /* 0x00000009ff007c0c */ /* 0x000fe2000bf25310 */
[----:B------:R-:W-:Y:S01]  /*96a0*/  IMAD.WIDE.U32 R4, R7, UR4, R16 ;  /* 0x0000000407047c25 */ /* 0x000fe2000f8e0010 */
[----:B------:R-:W-:-:S03]  /*96b0*/  ULDC UR4, c[0x0][0x150] ;  /* 0x0000540000047ab9 */ /* 0x000fc60000000800 */
[----:B------:R-:W-:Y:S02]  /*96c0*/  IMAD R7, R7, UR5, R6 ;  /* 0x0000000507077c24 */ /* 0x000fe4000f8e0206 */
[----:B------:R-:W-:Y:S01]  /*96d0*/  FMUL R6, R9, UR4 ;  /* 0x0000000409067c20 */ /* 0x000fe20008400000 */
[----:B------:R-:W-:Y:S01]  /*96e0*/  ULDC UR4, c[0x0][0x618] ;  /* 0x0001860000047ab9 */ /* 0x000fe20000000800 */
[----:B------:R-:W-:Y:S01]  /*96f0*/  ULDC UR5, c[0x0][0x154] ;  /* 0x0000550000057ab9 */ /* 0x000fe20000000800 */
[----:B------:R-:W-:-:S03]  /*9700*/  IMAD.IADD R5, R5, 0x1, R7 ;  /* 0x0000000105057824 */ /* 0x000fc600078e0207 */
[----:B------:R-:W3:Y:S02]  /*9710*/  F2I.U32.TRUNC.NTZ R6, R6 ;  /* 0x0000000600067305 */ /* 0x000ee4000020f000 */
[----:B------:R-:W-:Y:S02]  /*9720*/  SHF.R.U64 R9, R4, UR4, R5 ;  /* 0x0000000404097c19 */ /* 0x000fe40008001205 */
[----:B-1----:R-:W-:-:S05]  /*9730*/  I2FP.F32.U32 R4, R14 ;  /* 0x0000000e00047245 */ /* 0x002fca0000201000 */
[----:B------:R-:W-:Y:S01]  /*9740*/  FMUL R22, R4, UR5 ;  /* 0x0000000504167c20 */ /* 0x000fe20008400000 */
[----:B------:R-:W-:Y:S01]  /*9750*/  SHF.R.U32.HI R4, RZ, UR4, R5 ;  /* 0x00000004ff047c19 */ /* 0x000fe20008011605 */
[----:B------:R-:W-:-:S03]  /*9760*/  ULDC UR4, c[0x0][0x658] ;  /* 0x0001960000047ab9 */ /* 0x000fc60000000800 */
[--C-:B------:R-:W-:Y:S01]  /*9770*/  SHF.R.U64 R20, R9, UR6, R4.reuse ;  /* 0x0000000609147c19 */ /* 0x100fe20008001204 */
[----:B------:R-:W1:Y:S01]  /*9780*/  F2I.U32.TRUNC.NTZ R22, R22 ;  /* 0x0000001600167305 */ /* 0x000e62000020f000 */
[----:B------:R-:W-:Y:S01]  /*9790*/  SHF.R.U32.HI R5, RZ, UR6, R4 ;  /* 0x00000006ff057c19 */ /* 0x000fe20008011604 */
[----:B---3--:R-:W-:-:S03]  /*97a0*/  IMAD.MOV R6, RZ, RZ, -R6 ;  /* 0x000000ffff067224 */ /* 0x008fc600078e0a06 */
[----:B------:R-:W-:Y:S01]  /*97b0*/  SHF.R.U64 R18, R20, UR4, R5 ;  /* 0x0000000414127c19 */ /* 0x000fe20008001205 */
[----:B--2---:R-:W-:Y:S01]  /*97c0*/  IMAD R15, R24, R6, R15 ;  /* 0x00000006180f7224 */ /* 0x004fe200078e020f */
[----:B------:R-:W-:-:S03]  /*97d0*/  SHF.R.U32.HI R23, RZ, UR4, R5 ;  /* 0x00000004ff177c19 */ /* 0x000fc60008011605 */
[----:B------:R-:W-:Y:S02]  /*97e0*/  IMAD.MOV.U32 R4, RZ, RZ, R18 ;  /* 0x000000ffff047224 */ /* 0x000fe400078e0012 */
[----:B------:R-:W-:Y:S01]  /*97f0*/  IMAD.MOV.U32 R5, RZ, RZ, R23 ;  /* 0x000000ffff057224 */ /* 0x000fe200078e0017 */
[----:B-1----:R-:W-:Y:S06]  /*9800*/  @!P1 BRA `(.L_x_305) ;  /* 0x0000000000289947 */ /* 0x002fec0003800000 */
[----:B------:R-:W-:Y:S02]  /*9810*/  ULDC UR4, c[0x0][0x64c] ;  /* 0x0001930000047ab9 */ /* 0x000fe40000000800 */
[----:B------:R-:W-:-:S05]  /*9820*/  IADD3 R5, P1, R18, UR4, RZ ;  /* 0x0000000412057c10 */ /* 0x000fca000ff3e0ff */
[----:B------:R-:W-:-:S04]  /*9830*/  IMAD.X R23, RZ, RZ, R23, P1 ;  /* 0x000000ffff177224 */ /* 0x000fc800008e0617 */
[----:B------:R-:W-:-:S04]  /*9840*/  IMAD.WIDE.U32 R6, R23, UR8, RZ ;  /* 0x0000000817067c25 */ /* 0x000fc8000f8e00ff */
[----:B------:R-:W-:-:S04]  /*9850*/  IMAD.WIDE.U32 R6, P1, R5, UR9, R6 ;  /* 0x0000000905067c25 */ /* 0x000fc8000f820006 */
[----:B------:R-:W-:-:S04]  /*9860*/  IMAD.WIDE.U32 R4, R5, UR8, RZ ;  /* 0x0000000805047c25 */ /* 0x000fc8000f8e00ff */
[----:B------:R-:W-:Y:S01]  /*9870*/  IMAD.MOV.U32 R4, RZ, RZ, R7 ;  /* 0x000000ffff047224 */ /* 0x000fe200078e0007 */
[----:B------:R-:W-:Y:S01]  /*9880*/  IADD3 RZ, P3, R5, R6, RZ ;  /* 0x0000000605ff7210 */ /* 0x000fe20007f7e0ff */
[----:B------:R-:W-:-:S04]  /*9890*/  IMAD.X R5, RZ, RZ, RZ, P1 ;  /* 0x000000ffff057224 */ /* 0x000fc800008e06ff */
[----:B------:R-:W-:-:S08]  /*98a0*/  IMAD.WIDE.U32.X R4, R23, UR9, R4, P3 ;  /* 0x0000000917047c25 */ /* 0x000fd000098e0404 */
.L_x_305:
[----:B------:R-:W-:Y:S01]  /*98b0*/  ISETP.NE.AND P1, PT, R2, 0x1, PT ;  /* 0x000000010200780c */ /* 0x000fe20003f25270 */
[----:B------:R-:W-:Y:S01]  /*98c0*/  ULDC UR4, c[0x0][0x648] ;  /* 0x0001920000047ab9 */ /* 0x000fe20000000800 */
[----:B------:R-:W-:Y:S01]  /*98d0*/  LOP3.LUT R20, R20, UR17, RZ, 0xc0, !PT ;  /* 0x0000001114147c12 */ /* 0x000fe2000f8ec0ff */
[----:B------:R-:W-:Y:S01]  /*98e0*/  IMAD.MOV R22, RZ, RZ, -R22 ;  /* 0x000000ffff167224 */ /* 0x000fe200078e0a16 */
[----:B------:R-:W-:Y:S01]  /*98f0*/  SHF.R.U64 R5, R4, UR4, R5 ;  /* 0x0000000404057c19 */ /* 0x000fe20008001205 */
[----:B------:R-:W-:Y:S01]  /*9900*/  ULDC UR4, c[0x0][0x638] ;  /* 0x00018e0000047ab9 */ /* 0x000fe20000000800 */
[----:B------:R-:W-:Y:S01]  /*9910*/  LOP3.LUT R9, R9, UR16, RZ, 0xc0, !PT ;  /* 0x0000001009097c12 */ /* 0x000fe2000f8ec0ff */
[----:B------:R-:W-:Y:S01]  /*9920*/  ULDC UR5, c[0x0][0x610] ;  /* 0x0001840000057ab9 */ /* 0x000fe20000000800 */
[----:B------:R-:W-:Y:S02]  /*9930*/  IMAD.MOV.U32 R4, RZ, RZ, 0x1 ;  /* 0x00000001ff047424 */ /* 0x000fe400078e00ff */
[----:B------:R-:W-:-:S02]  /*9940*/  IMAD.MOV R7, RZ, RZ, -R5 ;  /* 0x000000ffff077224 */ /* 0x000fc400078e0a05 */
[----:B------:R-:W-:Y:S02]  /*9950*/  IMAD R20, R5, UR18, R20 ;  /* 0x0000001205147c24 */ /* 0x000fe4000f8e0214 */
[----:B0-----:R-:W-:Y:S02]  /*9960*/  @P1 IMAD R15, R21, R22, R14 ;  /* 0x00000016150f1224 */ /* 0x001fe400078e020e */
[----:B------:R-:W-:Y:S01]  /*9970*/  IMAD R18, R7, UR4, R18 ;  /* 0x0000000407127c24 */ /* 0x000fe2000f8e0212 */
[----:B------:R-:W-:Y:S01]  /*9980*/  ULDC UR4, c[0x0][0x600] ;  /* 0x0001800000047ab9 */ /* 0x000fe20000000800 */
[----:B------:R-:W-:Y:S02]  /*9990*/  IMAD R15, R20, UR5, R15 ;  /* 0x00000005140f7c24 */ /* 0x000fe4000f8e020f */
[----:B------:R-:W-:-:S05]  /*99a0*/  IMAD R18, R18, UR4, R9 ;  /* 0x0000000412127c24 */ /* 0x000fca000f8e0209 */
[----:B------:R-:W-:Y:S02]  /*99b0*/  SEL R9, R18, R15, !P1 ;  /* 0x0000000f12097207 */ /* 0x000fe40004800000 */
[----:B------:R-:W-:-:S07]  /*99c0*/  SEL R7, R15, R18, !P1 ;  /* 0x000000120f077207 */ /* 0x000fce0004800000 */
.L_x_303:
[----:B------:R-:W-:Y:S05]  /*99d0*/  BSYNC B1 ;  /* 0x0000000000017941 */ /* 0x000fea0003800000 */
.L_x_302:
[----:B------:R-:W-:-:S13]  /*99e0*/  LOP3.LUT P1, RZ, R4, 0xff, RZ, 0xc0, !PT ;  /* 0x000000ff04ff7812 */ /* 0x000fda000782c0ff */
[----:B------:R-:W-:Y:S05]  /*99f0*/  @P1 BRA `(.L_x_306) ;  /* 0xfffffff4004c1947 */ /* 0x000fea000383ffff */
[----:B------:R-:W-:Y:S05]  /*9a00*/  BSYNC B0 ;  /* 0x0000000000007941 */ /* 0x000fea0003800000 */
.L_x_294:
[----:B------:R-:W-:-:S03]  /*9a10*/  UMOV UR4, 0xffffffff ;  /* 0xffffffff00047882 */ /* 0x000fc60000000000 */
[----:B------:R-:W-:Y:S05]  /*9a20*/  BRA.DIV UR4, `(.L_x_307) ;  /* 0x00000006045c7947 */ /* 0x000fea000b800000 */
[----:B------:R-:W-:-:S13]  /*9a30*/  ELECT P6, URZ, PT ;  /* 0x00000000003f782f */ /* 0x000fda00038c0000 */
.L_x_323:
[----:B------:R-:W-:Y:S04]  /*9a40*/  BSSY B0, `(.L_x_308) ;  /* 0x000003d000007945 */ /* 0x000fe80003800000 */
[----:B------:R-:W-:Y:S05]  /*9a50*/  @!P6 BRA `(.L_x_309) ;  /* 0x0000000000ece947 */ /* 0x000fea0003800000 */
[----:B------:R-:W-:-:S04]  /*9a60*/  LOP3.LUT R19, R19, 0x2, RZ, 0xfc, !PT ;  /* 0x0000000213137812 */ /* 0x000fc800078efcff */
[----:B------:R-:W-:-:S13]  /*9a70*/  ISETP.NE.AND P0, PT, R19, 0x3, PT ;  /* 0x000000031300780c */ /* 0x000fda0003f05270 */
[----:B------:R-:W-:Y:S05]  /*9a80*/  @!P0 BRA `(.L_x_310) ;  /* 0x0000000000048947 */ /* 0x000fea0003800000 */
[----:B------:R-:W-:Y:S01]  /*9a90*/  BPT.TRAP 0x1 ;  /* 0x000000040000795c */ /* 0x000fe20000300000 */
.L_x_310:
[----:B------:R-:W0:Y:S01]  /*9aa0*/  S2R R3, SR_CgaCtaId ;  /* 0x0000000000037919 */ /* 0x000e220000008800 */
[----:B------:R-:W-:-:S04]  /*9ab0*/  MOV R2, 0x400 ;  /* 0x0000040000027802 */ /* 0x000fc80000000f00 */
[----:B0-----:R-:W-:Y:S02]  /*9ac0*/  LEA R3, R3, R2, 0x18 ;  /* 0x0000000203037211 */ /* 0x001fe400078ec0ff */
[----:B------:R-:W-:-:S03]  /*9ad0*/  SHF.L.U32 R2, R0, 0x1f, RZ ;  /* 0x0000001f00027819 */ /* 0x000fc600000006ff */
[----:B------:R-:W-:-:S04]  /*9ae0*/  VIADD R3, R3, 0x30 ;  /* 0x0000003003037836 */ /* 0x000fc80000000000 */
[C---:B------:R-:W-:Y:S02]  /*9af0*/  IMAD R7, R12.reuse, 0x8, R3 ;  /* 0x000000080c077824 */ /* 0x040fe400078e0203 */
[----:B------:R-:W-:Y:S02]  /*9b00*/  VIADD R12, R12, 0x1 ;  /* 0x000000010c0c7836 */ /* 0x000fe40000000000 */
[----:B------:R-:W0:Y:S03]  /*9b10*/  SYNCS.PHASECHK.TRANS64.TRYWAIT P0, [R7+URZ], R2 ;  /* 0x00000002070075a7 */ /* 0x000e26000800017f */
[----:B------:R-:W-:-:S04]  /*9b20*/  ISETP.NE.AND P1, PT, R12, 0x6, PT ;  /* 0x000000060c00780c */ /* 0x000fc80003f25270 */
[----:B------:R-:W-:Y:S02]  /*9b30*/  SEL R5, RZ, 0x1, P1 ;  /* 0x00000001ff057807 */ /* 0x000fe40000800000 */
[----:B------:R-:W-:Y:S02]  /*9b40*/  SEL R12, R12, RZ, P1 ;  /* 0x000000ff0c0c7207 */ /* 0x000fe40000800000 */
[----:B------:R-:W-:-:S03]  /*9b50*/  LOP3.LUT R5, R0, R5, RZ, 0x3c, !PT ;  /* 0x0000000500057212 */ /* 0x000fc600078e3cff */
[----:B------:R-:W-:Y:S01]  /*9b60*/  IMAD R9, R12, 0x8, R3 ;  /* 0x000000080c097824 */ /* 0x000fe200078e0203 */
[----:B------:R-:W-:Y:S01]  /*9b70*/  SHF.L.U32 R4, R5, 0x1f, RZ ;  /* 0x0000001f05047819 */ /* 0x000fe200000006ff */
[----:B0-----:R-:W-:Y:S06]  /*9b80*/  @!P0 BRA `(.L_x_311) ;  /* 0x0000000400248947 */ /* 0x001fec0003800000 */
.L_x_324:
[----:B------:R-:W1:Y:S01]  /*9b90*/  SYNCS.PHASECHK.TRANS64.TRYWAIT P0, [R9+URZ], R4 ;  /* 0x00000004090075a7 */ /* 0x000e62000800017f */
[----:B------:R-:W-:-:S05]  /*9ba0*/  VIADD R0, R12, 0x1 ;  /* 0x000000010c007836 */ /* 0x000fca0000000000 */
[----:B------:R-:W-:-:S04]  /*9bb0*/  ISETP.NE.AND P1, PT, R0, 0x6, PT ;  /* 0x000000060000780c */ /* 0x000fc80003f25270 */
[----:B0-----:R-:W-:Y:S02]  /*9bc0*/  SEL R2, RZ, 0x1, P1 ;  /* 0x00000001ff027807 */ /* 0x001fe40000800000 */
[----:B------:R-:W-:Y:S02]  /*9bd0*/  SEL R0, R0, RZ, P1 ;  /* 0x000000ff00007207 */ /* 0x000fe40000800000 */
[----:B------:R-:W-:-:S03]  /*9be0*/  LOP3.LUT R7, R5, R2, RZ, 0x3c, !PT ;  /* 0x0000000205077212 */ /* 0x000fc600078e3cff */
[----:B------:R-:W-:Y:S01]  /*9bf0*/  IMAD R6, R0, 0x8, R3 ;  /* 0x0000000800067824 */ /* 0x000fe200078e0203 */
[----:B------:R-:W-:Y:S01]  /*9c00*/  SHF.L.U32 R5, R7, 0x1f, RZ ;  /* 0x0000001f07057819 */ /* 0x000fe200000006ff */
[----:B-1----:R-:W-:Y:S06]  /*9c10*/  @!P0 BRA `(.L_x_312) ;  /* 0x0000000400148947 */ /* 0x002fec0003800000 */
.L_x_325:
[----:B------:R-:W1:Y:S01]  /*9c20*/  SYNCS.PHASECHK.TRANS64.TRYWAIT P0, [R6+URZ], R5 ;  /* 0x00000005060075a7 */ /* 0x000e62000800017f */
[----:B------:R-:W-:-:S05]  /*9c30*/  VIADD R0, R0, 0x1 ;  /* 0x0000000100007836 */ /* 0x000fca0000000000 */
[----:B------:R-:W-:-:S04]  /*9c40*/  ISETP.NE.AND P1, PT, R0, 0x6, PT ;  /* 0x000000060000780c */ /* 0x000fc80003f25270 */
[----:B------:R-:W-:Y:S02]  /*9c50*/  SEL R2, RZ, 0x1, P1 ;  /* 0x00000001ff027807 */ /* 0x000fe40000800000 */
[----:B------:R-:W-:Y:S02]  /*9c60*/  SEL R0, R0, RZ, P1 ;  /* 0x000000ff00007207 */ /* 0x000fe40000800000 */
[----:B------:R-:W-:-:S03]  /*9c70*/  LOP3.LUT R7, R7, R2, RZ, 0x3c, !PT ;  /* 0x0000000207077212 */ /* 0x000fc600078e3cff */
[----:B0-----:R-:W-:Y:S01]  /*9c80*/  IMAD R9, R0, 0x8, R3 ;  /* 0x0000000800097824 */ /* 0x001fe200078e0203 */
[----:B------:R-:W-:Y:S01]  /*9c90*/  SHF.L.U32 R4, R7, 0x1f, RZ ;  /* 0x0000001f07047819 */ /* 0x000fe200000006ff */
[----:B-1----:R-:W-:Y:S06]  /*9ca0*/  @!P0 BRA `(.L_x_313) ;  /* 0x0000000400048947 */ /* 0x002fec0003800000 */
.L_x_326:
        /* <DEDUP_REMOVED lines=9> */
.L_x_327:
[----:B------:R-:W1:Y:S01]  /*9d40*/  SYNCS.PHASECHK.TRANS64.TRYWAIT P0, [R6+URZ], R5 ;  /* 0x00000005060075a7 */ /* 0x000e62000800017f */
[----:B------:R-:W-:-:S05]  /*9d50*/  VIADD R0, R0, 0x1 ;  /* 0x0000000100007836 */ /* 0x000fca0000000000 */
[----:B------:R-:W-:-:S04]  /*9d60*/  ISETP.NE.AND P1, PT, R0, 0x6, PT ;  /* 0x000000060000780c */ /* 0x000fc80003f25270 */
[----:B------:R-:W-:Y:S02]  /*9d70*/  SEL R2, RZ, 0x1, P1 ;  /* 0x00000001ff027807 */ /* 0x000fe40000800000 */
[----:B------:R-:W-:Y:S02]  /*9d80*/  SEL R0, R0, RZ, P1 ;  /* 0x000000ff00007207 */ /* 0x000fe40000800000 */
[----:B------:R-:W-:Y:S01]  /*9d90*/  LOP3.LUT R2, R7, R2, RZ, 0x3c, !PT ;  /* 0x0000000207027212 */ /* 0x000fe200078e3cff */
[----:B-1----:R-:W-:Y:S06]  /*9da0*/  @!P0 BRA `(.L_x_315) ;  /* 0x0000000000ec8947 */ /* 0x002fec0003800000 */
.L_x_328:
[----:B------:R-:W-:Y:S01]  /*9db0*/  IMAD R3, R0, 0x8, R3 ;  /* 0x0000000800037824 */ /* 0x000fe200078e0203 */
[----:B------:R-:W-:-:S07]  /*9dc0*/  SHF.L.U32 R0, R2, 0x1f, RZ ;  /* 0x0000001f02007819 */ /* 0x000fce00000006ff */
.L_x_316:
[----:B--2---:R2:W3:Y:S02]  /*9dd0*/  SYNCS.PHASECHK.TRANS64.TRYWAIT P0, [R3+URZ], R0 ;  /* 0x00000000030075a7 */ /* 0x0044e4000800017f */
[----:B---3--:R-:W-:Y:S05]  /*9de0*/  @!P0 NANOSLEEP.SYNCS 0x989680 ;  /* 0x009896800000895d */ /* 0x008fea0003900000 */
[----:B------:R-:W3:Y:S02]  /*9df0*/  @!P0 SYNCS.PHASECHK.TRANS64 P0, [R3+URZ], R0 ;  /* 0x00000000030085a7 */ /* 0x000ee4000800007f */
[----:B---3--:R-:W-:Y:S05]  /*9e00*/  @!P0 BRA `(.L_x_316) ;  /* 0xfffffffc00f08947 */ /* 0x008fea000383ffff */
.L_x_309:
[----:B------:R-:W-:Y:S05]  /*9e10*/  BSYNC B0 ;  /* 0x0000000000007941 */ /* 0x000fea0003800000 */
.L_x_308:
[----:B------:R-:W-:Y:S05]  /*9e20*/  EXIT ;  /* 0x000000000000794d */ /* 0x000fea0003800000 */
.L_x_17:
[----:B----4-:R4:W0:Y:S02]  /*9e30*/  SYNCS.PHASECHK.TRANS64.TRYWAIT P1, [R3+URZ], R0 ;  /* 0x00000000030075a7 */ /* 0x010824000802017f */
[----:B0-----:R-:W-:Y:S05]  /*9e40*/  @!P1 NANOSLEEP.SYNCS 0x989680 ;  /* 0x009896800000995d */ /* 0x001fea0003900000 */
[----:B------:R-:W0:Y:S02]  /*9e50*/  @!P1 SYNCS.PHASECHK.TRANS64 P1, [R3+URZ], R0 ;  /* 0x00000000030095a7 */ /* 0x000e24000802007f */
[----:B0-----:R-:W-:Y:S05]  /*9e60*/  @!P1 BRA `(.L_x_17) ;  /* 0xfffffffc00f09947 */ /* 0x001fea000383ffff */
[----:B------:R-:W-:Y:S05]  /*9e70*/  BRA `(.L_x_16) ;  /* 0xffffff7400087947 */ /* 0x000fea000383ffff */
.L_x_22:
[----:B-1----:R1:W3:Y:S02]  /*9e80*/  SYNCS.PHASECHK.TRANS64.TRYWAIT P1, [R5+URZ], R4 ;  /* 0x00000004050075a7 */ /* 0x0022e4000802017f */
[----:B---3--:R-:W-:Y:S05]  /*9e90*/  @!P1 NANOSLEEP.SYNCS 0x989680 ;  /* 0x009896800000995d */ /* 0x008fea0003900000 */
[----:B------:R-:W3:Y:S02]  /*9ea0*/  @!P1 SYNCS.PHASECHK.TRANS64 P1, [R5+URZ], R4 ;  /* 0x00000004050095a7 */ /* 0x000ee4000802007f */
[----:B---3--:R-:W-:Y:S05]  /*9eb0*/  @!P1 BRA `(.L_x_22) ;  /* 0xfffffffc00f09947 */ /* 0x008fea000383ffff */
[----:B------:R-:W-:Y:S05]  /*9ec0*/  BRA `(.L_x_21) ;  /* 0xffffff7400f87947 */ /* 0x000fea000383ffff */
.L_x_295:
[----:B------:R-:W-:Y:S01]  /*9ed0*/  BSSY B1, `(.L_x_317) ;  /* 0x0000006000017945 */ /* 0x000fe20003800000 */
[----:B------:R-:W-:-:S07]  /*9ee0*/  IMAD.MOV.U32 R15, RZ, RZ, -0x1 ;  /* 0xffffffffff0f7424 */ /* 0x000fce00078e00ff */
[----:B------:R-:W-:Y:S05]  /*9ef0*/  WARPSYNC.COLLECTIVE R15, `(.L_x_318) ;  /* 0x000000000f0c7348 */ /* 0x000fea0003c00000 */
[----:B------:R-:W-:Y:S02]  /*9f00*/  ELECT P6, UR62, PT ;  /* 0x00000000003e782f */ /* 0x000fe400038c0000 */
[----:B------:R-:W-:Y:S01]  /*9f10*/  MOV R14, UR62 ;  /* 0x0000003e000e7c02 */ /* 0x000fe20008000f00 */
[----:B------:R-:W-:Y:S10]  /*9f20*/  ENDCOLLECTIVE ;  /* 0x000000000000791b */ /* 0x000ff40003800000 */
.L_x_318:
[----:B------:R-:W-:Y:S05]  /*9f30*/  BSYNC B1 ;  /* 0x0000000000017941 */ /* 0x000fea0003800000 */
.L_x_317:
[----:B------:R-:W-:Y:S05]  /*9f40*/  BRA `(.L_x_319) ;  /* 0xfffffff000047947 */ /* 0x000fea000383ffff */
.L_x_298:
[----:B0-----:R0:W1:Y:S02]  /*9f50*/  SYNCS.PHASECHK.TRANS64.TRYWAIT P1, [R14+URZ+0x30], R7 ;  /* 0x000030070e0075a7 */ /* 0x001064000802017f */
[----:B-1----:R-:W-:Y:S05]  /*9f60*/  @!P1 NANOSLEEP.SYNCS 0x989680 ;  /* 0x009896800000995d */ /* 0x002fea0003900000 */
[----:B------:R-:W1:Y:S02]  /*9f70*/  @!P1 SYNCS.PHASECHK.TRANS64 P1, [R14+URZ+0x30], R7 ;  /* 0x000030070e0095a7 */ /* 0x000e64000802007f */
[----:B-1----:R-:W-:Y:S05]  /*9f80*/  @!P1 BRA `(.L_x_298) ;  /* 0xfffffffc00f09947 */ /* 0x002fea000383ffff */
[----:B------:R-:W-:Y:S05]  /*9f90*/  BRA `(.L_x_320) ;  /* 0xfffffff000387947 */ /* 0x000fea000383ffff */
.L_x_307:
[----:B------:R-:W-:Y:S01]  /*9fa0*/  BSSY B0, `(.L_x_321) ;  /* 0x0000006000007945 */ /* 0x000fe20003800000 */
[----:B------:R-:W-:-:S07]  /*9fb0*/  IMAD.MOV.U32 R15, RZ, RZ, -0x1 ;  /* 0xffffffffff0f7424 */ /* 0x000fce00078e00ff */
[----:B------:R-:W-:Y:S05]  /*9fc0*/  WARPSYNC.COLLECTIVE R15, `(.L_x_322) ;  /* 0x000000000f0c7348 */ /* 0x000fea0003c00000 */
[----:B------:R-:W-:Y:S02]  /*9fd0*/  ELECT P6, UR62, PT ;  /* 0x00000000003e782f */ /* 0x000fe400038c0000 */
[----:B------:R-:W-:Y:S01]  /*9fe0*/  MOV R14, UR62 ;  /* 0x0000003e000e7c02 */ /* 0x000fe20008000f00 */
[----:B------:R-:W-:Y:S10]  /*9ff0*/  ENDCOLLECTIVE ;  /* 0x000000000000791b */ /* 0x000ff40003800000 */
.L_x_322:
[----:B------:R-:W-:Y:S05]  /*a000*/  BSYNC B0 ;  /* 0x0000000000007941 */ /* 0x000fea0003800000 */
.L_x_321:
[----:B------:R-:W-:Y:S05]  /*a010*/  BRA `(.L_x_323) ;  /* 0xfffffff800887947 */ /* 0x000fea000383ffff */
.L_x_311:
[----:B0-----:R0:W1:Y:S02]  /*a020*/  SYNCS.PHASECHK.TRANS64.TRYWAIT P0, [R7+URZ], R2 ;  /* 0x00000002070075a7 */ /* 0x001064000800017f */
[----:B-1----:R-:W-:Y:S05]  /*a030*/  @!P0 NANOSLEEP.SYNCS 0x989680 ;  /* 0x009896800000895d */ /* 0x002fea0003900000 */
[----:B------:R-:W1:Y:S02]  /*a040*/  @!P0 SYNCS.PHASECHK.TRANS64 P0, [R7+URZ], R2 ;  /* 0x00000002070085a7 */ /* 0x000e64000800007f */
[----:B-1----:R-:W-:Y:S05]  /*a050*/  @!P0 BRA `(.L_x_311) ;  /* 0xfffffffc00f08947 */ /* 0x002fea000383ffff */
[----:B------:R-:W-:Y:S05]  /*a060*/  BRA `(.L_x_324) ;  /* 0xfffffff800c87947 */ /* 0x000fea000383ffff */
.L_x_312:
[----:B0-----:R0:W1:Y:S02]  /*a070*/  SYNCS.PHASECHK.TRANS64.TRYWAIT P0, [R9+URZ], R4 ;  /* 0x00000004090075a7 */ /* 0x001064000800017f */
[----:B-1----:R-:W-:Y:S05]  /*a080*/  @!P0 NANOSLEEP.SYNCS 0x989680 ;  /* 0x009896800000895d */ /* 0x002fea0003900000 */
[----:B------:R-:W1:Y:S02]  /*a090*/  @!P0 SYNCS.PHASECHK.TRANS64 P0, [R9+URZ], R4 ;  /* 0x00000004090085a7 */ /* 0x000e64000800007f */
[----:B-1----:R-:W-:Y:S05]  /*a0a0*/  @!P0 BRA `(.L_x_312) ;  /* 0xfffffffc00f08947 */ /* 0x002fea000383ffff */
[----:B------:R-:W-:Y:S05]  /*a0b0*/  BRA `(.L_x_325) ;  /* 0xfffffff800d87947 */ /* 0x000fea000383ffff */
.L_x_313:
[----:B0-----:R0:W1:Y:S02]  /*a0c0*/  SYNCS.PHASECHK.TRANS64.TRYWAIT P0, [R6+URZ], R5 ;  /* 0x00000005060075a7 */ /* 0x001064000800017f */
[----:B-1----:R-:W-:Y:S05]  /*a0d0*/  @!P0 NANOSLEEP.SYNCS 0x989680 ;  /* 0x009896800000895d */ /* 0x002fea0003900000 */
[----:B------:R-:W1:Y:S02]  /*a0e0*/  @!P0 SYNCS.PHASECHK.TRANS64 P0, [R6+URZ], R5 ;  /* 0x00000005060085a7 */ /* 0x000e64000800007f */
[----:B-1----:R-:W-:Y:S05]  /*a0f0*/  @!P0 BRA `(.L_x_313) ;  /* 0xfffffffc00f08947 */ /* 0x002fea000383ffff */
[----:B------:R-:W-:Y:S05]  /*a100*/  BRA `(.L_x_326) ;  /* 0xfffffff800e87947 */ /* 0x000fea000383ffff */
.L_x_314:
[----:B0-----:R0:W1:Y:S02]  /*a110*/  SYNCS.PHASECHK.TRANS64.TRYWAIT P0, [R9+URZ], R4 ;  /* 0x00000004090075a7 */ /* 0x001064000800017f */
[----:B-1----:R-:W-:Y:S05]  /*a120*/  @!P0 NANOSLEEP.SYNCS 0x989680 ;  /* 0x009896800000895d */ /* 0x002fea0003900000 */
[----:B------:R-:W1:Y:S02]  /*a130*/  @!P0 SYNCS.PHASECHK.TRANS64 P0, [R9+URZ], R4 ;  /* 0x00000004090085a7 */ /* 0x000e64000800007f */
[----:B-1----:R-:W-:Y:S05]  /*a140*/  @!P0 BRA `(.L_x_314) ;  /* 0xfffffffc00f08947 */ /* 0x002fea000383ffff */
[----:B------:R-:W-:Y:S05]  /*a150*/  BRA `(.L_x_327) ;  /* 0xfffffff800f87947 */ /* 0x000fea000383ffff */
.L_x_315:
[----:B-1----:R1:W2:Y:S02]  /*a160*/  SYNCS.PHASECHK.TRANS64.TRYWAIT P0, [R6+URZ], R5 ;  /* 0x00000005060075a7 */ /* 0x0022a4000800017f */
[----:B--2---:R-:W-:Y:S05]  /*a170*/  @!P0 NANOSLEEP.SYNCS 0x989680 ;  /* 0x009896800000895d */ /* 0x004fea0003900000 */
[----:B------:R-:W2:Y:S02]  /*a180*/  @!P0 SYNCS.PHASECHK.TRANS64 P0, [R6+URZ], R5 ;  /* 0x00000005060085a7 */ /* 0x000ea4000800007f */
[----:B--2---:R-:W-:Y:S05]  /*a190*/  @!P0 BRA `(.L_x_315) ;  /* 0xfffffffc00f08947 */ /* 0x004fea000383ffff */
[----:B------:R-:W-:Y:S05]  /*a1a0*/  BRA `(.L_x_328) ;  /* 0xfffffffc00007947 */ /* 0x000fea000383ffff */
.L_x_329:
[----:B------:R-:W-:-:S00]  /*a1b0*/  BRA `(.L_x_329) ;  /* 0xfffffffc00fc7947 */ /* 0x000fc0000383ffff */
[----:B------:R-:W-:-:S00]  /*a1c0*/  NOP ;  /* 0x0000000000007918 */ /* 0x000fc00000000000 */
        /* <DEDUP_REMOVED lines=11> */
.L_x_330:


//--------------------- .nv.global.init           --------------------------
	.section	.nv.global.init,"aw",@progbits
.nv.global.init:
	.type		$str$22,@object
	.size		$str$22,($str$23 - $str$22)
$str$22:
        /*0000*/ 	.byte	0x6b, 0x5f, 0x74, 0x69, 0x6c, 0x65, 0x5f, 0x63, 0x6f, 0x75, 0x6e, 0x74, 0x20, 0x3e, 0x3d, 0x20
        /*0010*/ 	.byte	0x31, 0x00
	.type		$str$23,@object
	.size		$str$23,(__unnamed_1 - $str$23)
$str$23:
        /*0012*/ 	.byte	0x2f, 0x74, 0x6d, 0x70, 0x2f, 0x63, 0x75, 0x74, 0x6c, 0x61, 0x73, 0x73, 0x5f, 0x73, 0x77, 0x65
        /*0022*/ 	.byte	0x65, 0x70, 0x5f, 0x73, 0x72, 0x63, 0x2f, 0x69, 0x6e, 0x63, 0x6c, 0x75, 0x64, 0x65, 0x2f, 0x63
        /*0032*/ 	.byte	0x75, 0x74, 0x6c, 0x61, 0x73, 0x73, 0x2f, 0x67, 0x65, 0x6d, 0x6d, 0x2f, 0x63, 0x6f, 0x6c, 0x6c
        /*0042*/ 	.byte	0x65, 0x63, 0x74, 0x69, 0x76, 0x65, 0x2f, 0x73, 0x6d, 0x39, 0x30, 0x5f, 0x6d, 0x6d, 0x61, 0x5f
        /*0052*/ 	.byte	0x74, 0x6d, 0x61, 0x5f, 0x67, 0x6d, 0x6d, 0x61, 0x5f, 0x73, 0x73, 0x5f, 0x77, 0x61, 0x72, 0x70
        /*0062*/ 	.byte	0x73, 0x70, 0x65, 0x63, 0x69, 0x61, 0x6c, 0x69, 0x7a, 0x65, 0x64, 0x2e, 0x68, 0x70, 0x70, 0x00
	.type		__unnamed_1,@object
	.size		__unnamed_1,(.L_0 - __unnamed_1)
__unnamed_1:
        /*0072*/ 	.byte	0x76, 0x6f, 0x69, 0x64, 0x20, 0x63, 0x75, 0x74, 0x6c, 0x61, 0x73, 0x73, 0x3a, 0x3a, 0x67, 0x65
        /* <DEDUP_REMOVED lines=172> */
        /*0b42*/ 	.byte	0x69, 0x74, 0x79, 0x5d, 0x00
.L_0:


//--------------------- .nv.shared._ZN7cutlass13device_kernelINS_4gemm6kernel13GemmUniversalIN4cute5tupleIJiiiiEEENS1_10collective13CollectiveMmaINS1_34MainloopSm90TmaGmmaWarpSpecializedILi6ENS5_IJNS4_1CILi1EEESB_SB_EEENS1_35KernelTmaWarpSpecializedCooperativeEEENS5_IJNSA_ILi128EEENSA_ILi256EEESF_EEEaNS5_IJlSB_lEEEaSI_NS4_8TiledMMAINS4_8MMA_AtomIJNS4_4SM904GMMA27MMA_64x256x32_S32S8S8_SS_TNEEEENS4_6LayoutINS5_IJNSA_ILi2EEESB_SB_EEENS5_IJSB_NSA_ILi0EEESS_EEEEENS5_IJNS4_10UnderscoreESV_SV_EEEEENS4_13SM90_TMA_LOADENS4_14ComposedLayoutINS4_7SwizzleILi3ELi4ELi3EEENS4_18smem_ptr_flag_bitsILi8EEENSP_INS5_IJNSA_ILi8EEESF_EEENS5_IJSF_SB_EEEEEEEvNS4_8identityESY_S18_vS19_EENS_8epilogue10collective6detail29Sm90TmaWarpSpecializedAdapterINS1C_15DefaultEpilogueIaSI_SI_NS1B_6thread17LinearCombinationIaLi1EiiLNS1G_9ScaleType4KindE0ELNS_15FloatRoundStyleE2EaEENS1_15EpilogueDefaultEEEEEvvEEEEvNT_6ParamsE --------------------------
	.section	.nv.shared._ZN7cutlass13device_kernelINS_4gemm6kernel13GemmUniversalIN4cute5tupleIJiiiiEEENS1_10collective13CollectiveMmaINS1_34MainloopSm90TmaGmmaWarpSpecializedILi6ENS5_IJNS4_1CILi1EEESB_SB_EEENS1_35KernelTmaWarpSpecializedCooperativeEEENS5_IJNSA_ILi128EEENSA_ILi256EEESF_EEEaNS5_IJlSB_lEEEaSI_NS4_8TiledMMAINS4_8MMA_AtomIJNS4_4SM904GMMA27MMA_64x256x32_S32S8S8_SS_TNEEEENS4_6LayoutINS5_IJNSA_ILi2EEESB_SB_EEENS5_IJSB_NSA_ILi0EEESS_EEEEENS5_IJNS4_10UnderscoreESV_SV_EEEEENS4_13SM90_TMA_LOADENS4_14ComposedLayoutINS4_7SwizzleILi3ELi4ELi3EEENS4_18smem_ptr_flag_bitsILi8EEENSP_INS5_IJNSA_ILi8EEESF_EEENS5_IJSF_SB_EEEEEEEvNS4_8identityESY_S18_vS19_EENS_8epilogue10collective6detail29Sm90TmaWarpSpecializedAdapterINS1C_15DefaultEpilogueIaSI_SI_NS1B_6thread17LinearCombinationIaLi1EiiLNS1G_9ScaleType4KindE0ELNS_15FloatRoundStyleE2EaEENS1_15EpilogueDefaultEEEEEvvEEEEvNT_6ParamsE,"aw",@nobits
	.sectionflags	@""
	.align	16
	.zero		1024


//--------------------- .nv.shared.reserved.0     --------------------------
	.section	.nv.shared.reserved.0,"aw",@nobits
	.weak		__nv_reservedSMEM_offset_0_alias
	.size		__nv_reservedSMEM_offset_0_alias, 0, 0
	.other		__nv_reservedSMEM_offset_0_alias,@"STO_CUDA_RESERVED_SHARED STV_DEFAULT"
__nv_reservedSMEM_offset_0_alias:
	.zero		0


//--------------------- .nv.global                --------------------------
	.section	.nv.global,"aw",@nobits
.nv.global:
	.type		_ZN40_INTERNAL_e6b73689_4_k_cu_4692004d_233904cute1_E,@object
	.size		_ZN40_INTERNAL_e6b73689_4_k_cu_4692004d_233904cute1_E,(_ZN40_INTERNAL_e6b73689_4_k_cu_4692004d_233904cuda3std3__45__cpo6cbeginE - _ZN40_INTERNAL_e6b73689_4_k_cu_4692004d_233904cute1_E)
_ZN40_INTERNAL_e6b73689_4_k_cu_4692004d_233904cute1_E:
	.zero		1
	.type		_ZN40_INTERNAL_e6b73689_4_k_cu_4692004d_233904cuda3std3__45__cpo6cbeginE,@object
	.size		_ZN40_INTERNAL_e6b73689_4_k_cu_4692004d_233904cuda3std3__45__cpo6cbeginE,(_ZN40_INTERNAL_e6b73689_4_k_cu_4692004d_233904cuda3std3__48in_placeE - _ZN40_INTERNAL_e6b73689_4_k_cu_4692004d_233904cuda3std3__45__cpo6cbeginE)
_ZN40_INTERNAL_e6b73689_4_k_cu_4692004d_233904cuda3std3__45__cpo6cbeginE:
	.zero		1
	.type		_ZN40_INTERNAL_e6b73689_4_k_cu_4692004d_233904cuda3std3__48in_placeE,@object
	.size		_ZN40_INTERNAL_e6b73689_4_k_cu_4692004d_233904cuda3std3__48in_placeE,(_ZN40_INTERNAL_e6b73689_4_k_cu_4692004d_233904cuda3std6ranges3__45__cpo9iter_moveE - _ZN40_INTERNAL_e6b73689_4_k_cu_4692004d_233904cuda3std3__48in_placeE)
_ZN40_INTERNAL_e6b73689_4_k_cu_4692004d_233904cuda3std3__48in_placeE:
	.zero		1
	.type		_ZN40_INTERNAL_e6b73689_4_k_cu_4692004d_233904cuda3std6ranges3__45__cpo9iter_moveE,@object
	.size		_ZN40_INTERNAL_e6b73689_4_k_cu_4692004d_233904cuda3std6ranges3__45__cpo9iter_moveE,(_ZN40_INTERNAL_e6b73689_4_k_cu_4692004d_233904cuda3std3__45__cpo5beginE - _ZN40_INTERNAL_e6b73689_4_k_cu_4692004d_233904cuda3std6ranges3__45__cpo9iter_moveE)
_ZN40_INTERNAL_e6b73689_4_k_cu_4692004d_233904cuda3std6ranges3__45__cpo9iter_moveE:
	.zero		1
	.type		_ZN40_INTERNAL_e6b73689_4_k_cu_4692004d_233904cuda3std3__45__cpo5beginE,@object
	.size		_ZN40_INTERNAL_e6b73689_4_k_cu_4692004d_233904cuda3std3__45__cpo5beginE,(_ZN40_INTERNAL_e6b73689_4_k_cu_4692004d_233904cuda3std3__442_GLOBAL__N__e6b73689_4_k_cu_4692004d_233906ignoreE - _ZN40_INTERNAL_e6b73689_4_k_cu_4692004d_233904cuda3std3__45__cpo5beginE)
_ZN40_INTERNAL_e6b73689_4_k_cu_4692004d_233904cuda3std3__45__cpo5beginE:
	.zero		1
	.type		_ZN40_INTERNAL_e6b73689_4_k_cu_4692004d_233904cuda3std3__442_GLOBAL__N__e6b73689_4_k_cu_4692004d_233906ignoreE,@object
	.size		_ZN40_INTERNAL_e6b73689_4_k_cu_4692004d_233904cuda3std3__442_GLOBAL__N__e6b73689_4_k_cu_4692004d_233906ignoreE,(_ZN40_INTERNAL_e6b73689_4_k_cu_4692004d_233904cute7productE - _ZN40_INTERNAL_e6b73689_4_k_cu_4692004d_233904cuda3std3__442_GLOBAL__N__e6b73689_4_k_cu_4692004d_233906ignoreE)
_ZN40_INTERNAL_e6b73689_4_k_cu_4692004d_233904cuda3std3__442_GLOBAL__N__e6b73689_4_k_cu_4692004d_233906ignoreE:
	.zero		1
	.type		_ZN40_INTERNAL_e6b73689_4_k_cu_4692004d_233904cute7productE,@object
	.size		_ZN40_INTERNAL_e6b73689_4_k_cu_4692004d_233904cute7productE,(_ZN40_INTERNAL_e6b73689_4_k_cu_4692004d_233904cuda3std3__45__cpo3endE - _ZN40_INTERNAL_e6b73689_4_k_cu_4692004d_233904cute7productE)
_ZN40_INTERNAL_e6b73689_4_k_cu_4692004d_233904cute7productE:
	.zero		1
	.type		_ZN40_INTERNAL_e6b73689_4_k_cu_4692004d_233904cuda3std3__45__cpo3endE,@object
	.size		_ZN40_INTERNAL_e6b73689_4_k_cu_4692004d_233904cuda3std3__45__cpo3endE,(_ZN40_INTERNAL_e6b73689_4_k_cu_4692004d_233904cuda3std3__419piecewise_constructE - _ZN40_INTERNAL_e6b73689_4_k_cu_4692004d_233904cuda3std3__45__cpo3endE)
_ZN40_INTERNAL_e6b73689_4_k_cu_4692004d_233904cuda3std3__45__cpo3endE:
	.zero		1
	.type		_ZN40_INTERNAL_e6b73689_4_k_cu_4692004d_233904cuda3std3__419piecewise_constructE,@object
	.size		_ZN40_INTERNAL_e6b73689_4_k_cu_4692004d_233904cuda3std3__419piecewise_constructE,(_ZN40_INTERNAL_e6b73689_4_k_cu_4692004d_233904cuda3std3__45__cpo4cendE - _ZN40_INTERNAL_e6b73689_4_k_cu_4692004d_233904cuda3std3__419piecewise_constructE)
_ZN40_INTERNAL_e6b73689_4_k_cu_4692004d_233904cuda3std3__419piecewise_constructE:
	.zero		1
	.type		_ZN40_INTERNAL_e6b73689_4_k_cu_4692004d_233904cuda3std3__45__cpo4cendE,@object
	.size		_ZN40_INTERNAL_e6b73689_4_k_cu_4692004d_233904cuda3std3__45__cpo4cendE,(_ZN40_INTERNAL_e6b73689_4_k_cu_4692004d_233904cuda3std6ranges3__45__cpo4swapE - _ZN40_INTERNAL_e6b73689_4_k_cu_4692004d_233904cuda3std3__45__cpo4cendE)
_ZN40_INTERNAL_e6b73689_4_k_cu_4692004d_233904cuda3std3__45__cpo4cendE:
	.zero		1
	.type		_ZN40_INTERNAL_e6b73689_4_k_cu_4692004d_233904cuda3std6ranges3__45__cpo4swapE,@object
	.size		_ZN40_INTERNAL_e6b73689_4_k_cu_4692004d_233904cuda3std6ranges3__45__cpo4swapE,(.L_8 - _ZN40_INTERNAL_e6b73689_4_k_cu_4692004d_233904cuda3std6ranges3__45__cpo4swapE)
_ZN40_INTERNAL_e6b73689_4_k_cu_4692004d_233904cuda3std6ranges3__45__cpo4swapE:
	.zero		1
.L_8:


//--------------------- .nv.constant0._ZN7cutlass13device_kernelINS_4gemm6kernel13GemmUniversalIN4cute5tupleIJiiiiEEENS1_10collective13CollectiveMmaINS1_34MainloopSm90TmaGmmaWarpSpecializedILi6ENS5_IJNS4_1CILi1EEESB_SB_EEENS1_35KernelTmaWarpSpecializedCooperativeEEENS5_IJNSA_ILi128EEENSA_ILi256EEESF_EEEaNS5_IJlSB_lEEEaSI_NS4_8TiledMMAINS4_8MMA_AtomIJNS4_4SM904GMMA27MMA_64x256x32_S32S8S8_SS_TNEEEENS4_6LayoutINS5_IJNSA_ILi2EEESB_SB_EEENS5_IJSB_NSA_ILi0EEESS_EEEEENS5_IJNS4_10UnderscoreESV_SV_EEEEENS4_13SM90_TMA_LOADENS4_14ComposedLayoutINS4_7SwizzleILi3ELi4ELi3EEENS4_18smem_ptr_flag_bitsILi8EEENSP_INS5_IJNSA_ILi8EEESF_EEENS5_IJSF_SB_EEEEEEEvNS4_8identityESY_S18_vS19_EENS_8epilogue10collective6detail29Sm90TmaWarpSpecializedAdapterINS1C_15DefaultEpilogueIaSI_SI_NS1B_6thread17LinearCombinationIaLi1EiiLNS1G_9ScaleType4KindE0ELNS_15FloatRoundStyleE2EaEENS1_15EpilogueDefaultEEEEEvvEEEEvNT_6ParamsE --------------------------
	.section	.nv.constant0._ZN7cutlass13device_kernelINS_4gemm6kernel13GemmUniversalIN4cute5tupleIJiiiiEEENS1_10collective13CollectiveMmaINS1_34MainloopSm90TmaGmmaWarpSpecializedILi6ENS5_IJNS4_1CILi1EEESB_SB_EEENS1_35KernelTmaWarpSpecializedCooperativeEEENS5_IJNSA_ILi128EEENSA_ILi256EEESF_EEEaNS5_IJlSB_lEEEaSI_NS4_8TiledMMAINS4_8MMA_AtomIJNS4_4SM904GMMA27MMA_64x256x32_S32S8S8_SS_TNEEEENS4_6LayoutINS5_IJNSA_ILi2EEESB_SB_EEENS5_IJSB_NSA_ILi0EEESS_EEEEENS5_IJNS4_10UnderscoreESV_SV_EEEEENS4_13SM90_TMA_LOADENS4_14ComposedLayoutINS4_7SwizzleILi3ELi4ELi3EEENS4_18smem_ptr_flag_bitsILi8EEENSP_INS5_IJNSA_ILi8EEESF_EEENS5_IJSF_SB_EEEEEEEvNS4_8identityESY_S18_vS19_EENS_8epilogue10collective6detail29Sm90TmaWarpSpecializedAdapterINS1C_15DefaultEpilogueIaSI_SI_NS1B_6thread17LinearCombinationIaLi1EiiLNS1G_9ScaleType4KindE0ELNS_15FloatRoundStyleE2EaEENS1_15EpilogueDefaultEEEEEvvEEEEvNT_6ParamsE,"a",@progbits
	.sectionflags	@""
	.align	4
.nv.constant0._ZN7cutlass13device_kernelINS_4gemm6kernel13GemmUniversalIN4cute5tupleIJiiiiEEENS1_10collective13CollectiveMmaINS1_34MainloopSm90TmaGmmaWarpSpecializedILi6ENS5_IJNS4_1CILi1EEESB_SB_EEENS1_35KernelTmaWarpSpecializedCooperativeEEENS5_IJNSA_ILi128EEENSA_ILi256EEESF_EEEaNS5_IJlSB_lEEEaSI_NS4_8TiledMMAINS4_8MMA_AtomIJNS4_4SM904GMMA27MMA_64x256x32_S32S8S8_SS_TNEEEENS4_6LayoutINS5_IJNSA_ILi2EEESB_SB_EEENS5_IJSB_NSA_ILi0EEESS_EEEEENS5_IJNS4_10UnderscoreESV_SV_EEEEENS4_13SM90_TMA_LOADENS4_14ComposedLayoutINS4_7SwizzleILi3ELi4ELi3EEENS4_18smem_ptr_flag_bitsILi8EEENSP_INS5_IJNSA_ILi8EEESF_EEENS5_IJSF_SB_EEEEEEEvNS4_8identityESY_S18_vS19_EENS_8epilogue10collective6detail29Sm90TmaWarpSpecializedAdapterINS1C_15DefaultEpilogueIaSI_SI_NS1B_6thread17LinearCombinationIaLi1EiiLNS1G_9ScaleType4KindE0ELNS_15FloatRoundStyleE2EaEENS1_15EpilogueDefaultEEEEEvvEEEEvNT_6ParamsE:
	.zero		1664


//--------------------- SYMBOLS --------------------------

	.type		.nv.reservedSmem.offset0,@object
	.size		.nv.reservedSmem.offset0,0x4
	.type		__assertfail,@function
